	.target	sm_90a

	.elftype	@"ET_EXEC"


//--------------------- .note.nv.tkinfo           --------------------------
	.section	.note.nv.tkinfo,"",@"SHT_NOTE"
	.sectionflags	@"SHF_NOTE_NV_TKINFO"
	.tkinfo
        /*0018*/ 	.word	0x00000002
        /*0030*/ 	.string	""
        /*0030*/ 	.string	"ptxas"
        /*0030*/ 	.string	"Cuda compilation tools, release 13.0, V13.0.88"
        /*0030*/ 	.string	"Build cuda_13.0.r13.0/compiler.36424714_0"
        /*0030*/ 	.string	"-arch sm_90a -m 64 "



//--------------------- .note.nv.cuinfo           --------------------------
	.section	.note.nv.cuinfo,"",@"SHT_NOTE"
	.sectionflags	@"SHF_NOTE_NV_CUINFO"
        /*0018*/ 	.short	0x0002
        /*001a*/ 	.short	0x005a
        /*001c*/ 	.short	0x0082
	.zero		2


//--------------------- .nv.info                  --------------------------
	.section	.nv.info,"",@"SHT_CUDA_INFO"
	.align	4


	//----- nvinfo : EIATTR_REGCOUNT
	.align		4
        /*0000*/ 	.byte	0x04, 0x2f
        /*0002*/ 	.short	(.L_12 - .L_11)
	.align		4
.L_11:
        /*0004*/ 	.word	index@(_ZN7cutlass13device_kernelINS_4conv6kernel13ConvUniversalINS1_16ConvProblemShapeILNS1_8OperatorE1ELi2EEENS1_10collective14CollectiveConvINS1_46MainloopSm90TmaGmmaWarpSpecializedImplicitGemmILS5_1ELi7ELi2EN4cute5tupleIJNSA_1CILi2EEENSC_ILi1EEESE_EEENS1_36KernelImplicitTmaWarpSpecializedSm90ELi1EEENSB_IJNSC_ILi128EEESI_NSB_IJNSC_ILi64EEEEEEEEENS_6half_tESM_NSA_8TiledMMAINSA_8MMA_AtomIJNSA_4SM904GMMA26MMA_64x128x16_F32F16F16_SSILNSQ_5MajorE0ELSS_1ELNSQ_7ScaleInE1ELST_1EEEEEENSA_6LayoutINSB_IJSE_SE_SE_EEENSB_IJNSC_ILi0EEESY_SY_EEEEENSB_IJNSA_10UnderscoreES11_S11_EEEEENS7_6detail26Sm90ImplicitGemmTileTraitsINSA_20SM90_TMA_LOAD_IM2COLENSA_14ComposedLayoutINSA_7SwizzleILi3ELi4ELi3EEENSA_18smem_ptr_flag_bitsILi16EEENSW_INSB_IJNSB_IJNSC_ILi8EEENSC_ILi16EEEEEENSB_IJSJ_SE_EEENSB_IJSE_NSC_ILi7EEEEEEEEENSB_IJNSB_IJSJ_NSC_ILi512EEEEEENSB_IJSE_SY_EEENSB_IJSY_NSC_ILi8192EEEEEEEEEEEEEvEENS15_INSA_23SM90_TMA_LOAD_MULTICASTENS17_IS19_S1B_NSW_INSB_IJNSB_IJSJ_SD_EEENSB_IJS1C_S1C_EEES1H_EEENSB_IJNSB_IJSE_NSC_ILi4096EEEEEES1K_S1N_EEEEEEEvEEEENS_8epilogue10collective6detail29Sm90TmaWarpSpecializedAdapterINS24_15DefaultEpilogueISM_NSB_IJNSB_IJlllEEESE_SY_EEES29_NS23_6thread17LinearCombinationISM_Li1EffLNS2A_9ScaleType4KindE0ELNS_15FloatRoundStyleE2ESM_EENS_4gemm15EpilogueDefaultEEEEEvvEEEEvNT_6ParamsE)
        /*0008*/ 	.word	0x0000009a


	//----- nvinfo : EIATTR_FRAME_SIZE
	.align		4
.L_12:
        /*000c*/ 	.byte	0x04, 0x11
        /*000e*/ 	.short	(.L_14 - .L_13)
	.align		4
.L_13:
        /*0010*/ 	.word	index@(_ZN7cutlass13device_kernelINS_4conv6kernel13ConvUniversalINS1_16ConvProblemShapeILNS1_8OperatorE1ELi2EEENS1_10collective14CollectiveConvINS1_46MainloopSm90TmaGmmaWarpSpecializedImplicitGemmILS5_1ELi7ELi2EN4cute5tupleIJNSA_1CILi2EEENSC_ILi1EEESE_EEENS1_36KernelImplicitTmaWarpSpecializedSm90ELi1EEENSB_IJNSC_ILi128EEESI_NSB_IJNSC_ILi64EEEEEEEEENS_6half_tESM_NSA_8TiledMMAINSA_8MMA_AtomIJNSA_4SM904GMMA26MMA_64x128x16_F32F16F16_SSILNSQ_5MajorE0ELSS_1ELNSQ_7ScaleInE1ELST_1EEEEEENSA_6LayoutINSB_IJSE_SE_SE_EEENSB_IJNSC_ILi0EEESY_SY_EEEEENSB_IJNSA_10UnderscoreES11_S11_EEEEENS7_6detail26Sm90ImplicitGemmTileTraitsINSA_20SM90_TMA_LOAD_IM2COLENSA_14ComposedLayoutINSA_7SwizzleILi3ELi4ELi3EEENSA_18smem_ptr_flag_bitsILi16EEENSW_INSB_IJNSB_IJNSC_ILi8EEENSC_ILi16EEEEEENSB_IJSJ_SE_EEENSB_IJSE_NSC_ILi7EEEEEEEEENSB_IJNSB_IJSJ_NSC_ILi512EEEEEENSB_IJSE_SY_EEENSB_IJSY_NSC_ILi8192EEEEEEEEEEEEEvEENS15_INSA_23SM90_TMA_LOAD_MULTICASTENS17_IS19_S1B_NSW_INSB_IJNSB_IJSJ_SD_EEENSB_IJS1C_S1C_EEES1H_EEENSB_IJNSB_IJSE_NSC_ILi4096EEEEEES1K_S1N_EEEEEEEvEEEENS_8epilogue10collective6detail29Sm90TmaWarpSpecializedAdapterINS24_15DefaultEpilogueISM_NSB_IJNSB_IJlllEEESE_SY_EEES29_NS23_6thread17LinearCombinationISM_Li1EffLNS2A_9ScaleType4KindE0ELNS_15FloatRoundStyleE2ESM_EENS_4gemm15EpilogueDefaultEEEEEvvEEEEvNT_6ParamsE)
        /*0014*/ 	.word	0x00000000


	//----- nvinfo : EIATTR_MIN_STACK_SIZE
	.align		4
.L_14:
        /*0018*/ 	.byte	0x04, 0x12
        /*001a*/ 	.short	(.L_16 - .L_15)
	.align		4
.L_15:
        /*001c*/ 	.word	index@(_ZN7cutlass13device_kernelINS_4conv6kernel13ConvUniversalINS1_16ConvProblemShapeILNS1_8OperatorE1ELi2EEENS1_10collective14CollectiveConvINS1_46MainloopSm90TmaGmmaWarpSpecializedImplicitGemmILS5_1ELi7ELi2EN4cute5tupleIJNSA_1CILi2EEENSC_ILi1EEESE_EEENS1_36KernelImplicitTmaWarpSpecializedSm90ELi1EEENSB_IJNSC_ILi128EEESI_NSB_IJNSC_ILi64EEEEEEEEENS_6half_tESM_NSA_8TiledMMAINSA_8MMA_AtomIJNSA_4SM904GMMA26MMA_64x128x16_F32F16F16_SSILNSQ_5MajorE0ELSS_1ELNSQ_7ScaleInE1ELST_1EEEEEENSA_6LayoutINSB_IJSE_SE_SE_EEENSB_IJNSC_ILi0EEESY_SY_EEEEENSB_IJNSA_10UnderscoreES11_S11_EEEEENS7_6detail26Sm90ImplicitGemmTileTraitsINSA_20SM90_TMA_LOAD_IM2COLENSA_14ComposedLayoutINSA_7SwizzleILi3ELi4ELi3EEENSA_18smem_ptr_flag_bitsILi16EEENSW_INSB_IJNSB_IJNSC_ILi8EEENSC_ILi16EEEEEENSB_IJSJ_SE_EEENSB_IJSE_NSC_ILi7EEEEEEEEENSB_IJNSB_IJSJ_NSC_ILi512EEEEEENSB_IJSE_SY_EEENSB_IJSY_NSC_ILi8192EEEEEEEEEEEEEvEENS15_INSA_23SM90_TMA_LOAD_MULTICASTENS17_IS19_S1B_NSW_INSB_IJNSB_IJSJ_SD_EEENSB_IJS1C_S1C_EEES1H_EEENSB_IJNSB_IJSE_NSC_ILi4096EEEEEES1K_S1N_EEEEEEEvEEEENS_8epilogue10collective6detail29Sm90TmaWarpSpecializedAdapterINS24_15DefaultEpilogueISM_NSB_IJNSB_IJlllEEESE_SY_EEES29_NS23_6thread17LinearCombinationISM_Li1EffLNS2A_9ScaleType4KindE0ELNS_15FloatRoundStyleE2ESM_EENS_4gemm15EpilogueDefaultEEEEEvvEEEEvNT_6ParamsE)
        /*0020*/ 	.word	0x00000000
.L_16:


//--------------------- .nv.compat                --------------------------
	.section	.nv.compat,"",@"SHT_CUDA_COMPAT_INFO"
	.align	4
        /*0000*/ 	.byte	0x02, 0x09, 0x01, 0x00, 0x02, 0x02, 0x04, 0x00, 0x02, 0x05, 0x05, 0x00, 0x03, 0x07, 0x01, 0x01
        /*0010*/ 	.byte	0x02, 0x03, 0x01, 0x00, 0x02, 0x06, 0x01, 0x00, 0x04, 0x0b, 0x08, 0x00, 0x00, 0x00, 0x00, 0x00
        /*0020*/ 	.byte	0x00, 0x00, 0x00, 0x00


//--------------------- .nv.info._ZN7cutlass13device_kernelINS_4conv6kernel13ConvUniversalINS1_16ConvProblemShapeILNS1_8OperatorE1ELi2EEENS1_10collective14CollectiveConvINS1_46MainloopSm90TmaGmmaWarpSpecializedImplicitGemmILS5_1ELi7ELi2EN4cute5tupleIJNSA_1CILi2EEENSC_ILi1EEESE_EEENS1_36KernelImplicitTmaWarpSpecializedSm90ELi1EEENSB_IJNSC_ILi128EEESI_NSB_IJNSC_ILi64EEEEEEEEENS_6half_tESM_NSA_8TiledMMAINSA_8MMA_AtomIJNSA_4SM904GMMA26MMA_64x128x16_F32F16F16_SSILNSQ_5MajorE0ELSS_1ELNSQ_7ScaleInE1ELST_1EEEEEENSA_6LayoutINSB_IJSE_SE_SE_EEENSB_IJNSC_ILi0EEESY_SY_EEEEENSB_IJNSA_10UnderscoreES11_S11_EEEEENS7_6detail26Sm90ImplicitGemmTileTraitsINSA_20SM90_TMA_LOAD_IM2COLENSA_14ComposedLayoutINSA_7SwizzleILi3ELi4ELi3EEENSA_18smem_ptr_flag_bitsILi16EEENSW_INSB_IJNSB_IJNSC_ILi8EEENSC_ILi16EEEEEENSB_IJSJ_SE_EEENSB_IJSE_NSC_ILi7EEEEEEEEENSB_IJNSB_IJSJ_NSC_ILi512EEEEEENSB_IJSE_SY_EEENSB_IJSY_NSC_ILi8192EEEEEEEEEEEEEvEENS15_INSA_23SM90_TMA_LOAD_MULTICASTENS17_IS19_S1B_NSW_INSB_IJNSB_IJSJ_SD_EEENSB_IJS1C_S1C_EEES1H_EEENSB_IJNSB_IJSE_NSC_ILi4096EEEEEES1K_S1N_EEEEEEEvEEEENS_8epilogue10collective6detail29Sm90TmaWarpSpecializedAdapterINS24_15DefaultEpilogueISM_NSB_IJNSB_IJlllEEESE_SY_EEES29_NS23_6thread17LinearCombinationISM_Li1EffLNS2A_9ScaleType4KindE0ELNS_15FloatRoundStyleE2ESM_EENS_4gemm15EpilogueDefaultEEEEEvvEEEEvNT_6ParamsE --------------------------
	.section	.nv.info._ZN7cutlass13device_kernelINS_4conv6kernel13ConvUniversalINS1_16ConvProblemShapeILNS1_8OperatorE1ELi2EEENS1_10collective14CollectiveConvINS1_46MainloopSm90TmaGmmaWarpSpecializedImplicitGemmILS5_1ELi7ELi2EN4cute5tupleIJNSA_1CILi2EEENSC_ILi1EEESE_EEENS1_36KernelImplicitTmaWarpSpecializedSm90ELi1EEENSB_IJNSC_ILi128EEESI_NSB_IJNSC_ILi64EEEEEEEEENS_6half_tESM_NSA_8TiledMMAINSA_8MMA_AtomIJNSA_4SM904GMMA26MMA_64x128x16_F32F16F16_SSILNSQ_5MajorE0ELSS_1ELNSQ_7ScaleInE1ELST_1EEEEEENSA_6LayoutINSB_IJSE_SE_SE_EEENSB_IJNSC_ILi0EEESY_SY_EEEEENSB_IJNSA_10UnderscoreES11_S11_EEEEENS7_6detail26Sm90ImplicitGemmTileTraitsINSA_20SM90_TMA_LOAD_IM2COLENSA_14ComposedLayoutINSA_7SwizzleILi3ELi4ELi3EEENSA_18smem_ptr_flag_bitsILi16EEENSW_INSB_IJNSB_IJNSC_ILi8EEENSC_ILi16EEEEEENSB_IJSJ_SE_EEENSB_IJSE_NSC_ILi7EEEEEEEEENSB_IJNSB_IJSJ_NSC_ILi512EEEEEENSB_IJSE_SY_EEENSB_IJSY_NSC_ILi8192EEEEEEEEEEEEEvEENS15_INSA_23SM90_TMA_LOAD_MULTICASTENS17_IS19_S1B_NSW_INSB_IJNSB_IJSJ_SD_EEENSB_IJS1C_S1C_EEES1H_EEENSB_IJNSB_IJSE_NSC_ILi4096EEEEEES1K_S1N_EEEEEEEvEEEENS_8epilogue10collective6detail29Sm90TmaWarpSpecializedAdapterINS24_15DefaultEpilogueISM_NSB_IJNSB_IJlllEEESE_SY_EEES29_NS23_6thread17LinearCombinationISM_Li1EffLNS2A_9ScaleType4KindE0ELNS_15FloatRoundStyleE2ESM_EENS_4gemm15EpilogueDefaultEEEEEvvEEEEvNT_6ParamsE,"",@"SHT_CUDA_INFO"
	.sectionflags	@""
	.align	4


	//----- nvinfo : EIATTR_CUDA_API_VERSION
	.align		4
        /*0000*/ 	.byte	0x04, 0x37
        /*0002*/ 	.short	(.L_18 - .L_17)
.L_17:
        /*0004*/ 	.word	0x00000082


	//----- nvinfo : EIATTR_KPARAM_INFO
	.align		4
.L_18:
        /*0008*/ 	.byte	0x04, 0x17
        /*000a*/ 	.short	(.L_20 - .L_19)
.L_19:
        /*000c*/ 	.word	0x00000000
        /*0010*/ 	.short	0x0000
        /*0012*/ 	.short	0x0070
        /*0014*/ 	.byte	0x00, 0xf0, 0x01, 0x0e


	//----- nvinfo : EIATTR_SPARSE_MMA_MASK
	.align		4
.L_20:
        /*0018*/ 	.byte	0x03, 0x50
        /*001a*/ 	.short	0x0000


	//----- nvinfo : EIATTR_MAXREG_COUNT
	.align		4
        /*001c*/ 	.byte	0x03, 0x1b
        /*001e*/ 	.short	0x00ff


	//----- nvinfo : EIATTR_NUM_BARRIERS
	.align		4
        /*0020*/ 	.byte	0x02, 0x4c
        /*0022*/ 	.byte	0x01
	.zero		1


	//----- nvinfo : EIATTR_MERCURY_ISA_VERSION
	.align		4
        /*0024*/ 	.byte	0x03, 0x5f
        /*0026*/ 	.short	0x0101


	//----- nvinfo : EIATTR_COOP_GROUP_MASK_REGIDS
	.align		4
        /*0028*/ 	.byte	0x04, 0x29
        /*002a*/ 	.short	(.L_22 - .L_21)


	//   ....[0]....
.L_21:
        /*002c*/ 	.word	0xffffffff


	//   ....[1]....
        /*0030*/ 	.word	0xffffffff


	//   ....[2]....
        /*0034*/ 	.word	0xffffffff


	//   ....[3]....
        /*0038*/ 	.word	0xffffffff


	//----- nvinfo : EIATTR_COOP_GROUP_INSTR_OFFSETS
	.align		4
.L_22:
        /*003c*/ 	.byte	0x04, 0x28
        /*003e*/ 	.short	(.L_24 - .L_23)


	//   ....[0]....
.L_23:
        /*0040*/ 	.word	0x00000070


	//   ....[1]....
        /*0044*/ 	.word	0x00000080


	//   ....[2]....
        /*0048*/ 	.word	0x00000140


	//   ....[3]....
        /*004c*/ 	.word	0x00000700


	//----- nvinfo : EIATTR_MBARRIER_INSTR_OFFSETS
	.align		4
.L_24:
        /*0050*/ 	.byte	0x04, 0x39
        /*0052*/ 	.short	(.L_26 - .L_25)


	//   ....[0]....
.L_25:
        /*0054*/ 	.word	0x000002f0
        /*0058*/ 	.word	0x000000ff
        /*005c*/ 	.word	0x00038000
        /*0060*/ 	.short	0x0100
        /*0062*/ 	.byte	0x08
	.zero		1


	//   ....[1]....
        /*0064*/ 	.word	0x00000300
        /*0068*/ 	.word	0x000000ff
        /*006c*/ 	.word	0x00038038
        /*0070*/ 	.short	0x0100
        /*0072*/ 	.byte	0x08
	.zero		1


	//   ....[2]....
        /*0074*/ 	.word	0x00000310
        /*0078*/ 	.word	0x000000ff
        /*007c*/ 	.word	0x00038008
        /*0080*/ 	.short	0x0100
        /*0082*/ 	.byte	0x08
	.zero		1


	//   ....[3]....
        /*0084*/ 	.word	0x00000320
        /*0088*/ 	.word	0x000000ff
        /*008c*/ 	.word	0x00038040
        /*0090*/ 	.short	0x0100
        /*0092*/ 	.byte	0x08
	.zero		1


	//   ....[4]....
        /*0094*/ 	.word	0x00000330
        /*0098*/ 	.word	0x000000ff
        /*009c*/ 	.word	0x00038010
        /*00a0*/ 	.short	0x0100
        /*00a2*/ 	.byte	0x08
	.zero		1


	//   ....[5]....
        /*00a4*/ 	.word	0x00000340
        /*00a8*/ 	.word	0x000000ff
        /*00ac*/ 	.word	0x00038048
        /*00b0*/ 	.short	0x0100
        /*00b2*/ 	.byte	0x08
	.zero		1


	//   ....[6]....
        /*00b4*/ 	.word	0x00000350
        /*00b8*/ 	.word	0x000000ff
        /*00bc*/ 	.word	0x00038018
        /*00c0*/ 	.short	0x0100
        /*00c2*/ 	.byte	0x08
	.zero		1


	//   ....[7]....
        /*00c4*/ 	.word	0x00000360
        /*00c8*/ 	.word	0x000000ff
        /*00cc*/ 	.word	0x00038050
        /*00d0*/ 	.short	0x0100
        /*00d2*/ 	.byte	0x08
	.zero		1


	//   ....[8]....
        /*00d4*/ 	.word	0x00000370
        /*00d8*/ 	.word	0x000000ff
        /*00dc*/ 	.word	0x00038020
        /*00e0*/ 	.short	0x0100
        /*00e2*/ 	.byte	0x08
	.zero		1


	//   ....[9]....
        /*00e4*/ 	.word	0x00000380
        /*00e8*/ 	.word	0x000000ff
        /*00ec*/ 	.word	0x00038058
        /*00f0*/ 	.short	0x0100
        /*00f2*/ 	.byte	0x08
	.zero		1


	//   ....[10]....
        /*00f4*/ 	.word	0x00000390
        /*00f8*/ 	.word	0x000000ff
        /*00fc*/ 	.word	0x00038028
        /*0100*/ 	.short	0x0100
        /*0102*/ 	.byte	0x08
	.zero		1


	//   ....[11]....
        /*0104*/ 	.word	0x000003a0
        /*0108*/ 	.word	0x000000ff
        /*010c*/ 	.word	0x00038060
        /*0110*/ 	.short	0x0100
        /*0112*/ 	.byte	0x08
	.zero		1


	//   ....[12]....
        /*0114*/ 	.word	0x000003b0
        /*0118*/ 	.word	0x000000ff
        /*011c*/ 	.word	0x00038030
        /*0120*/ 	.short	0x0100
        /*0122*/ 	.byte	0x08
	.zero		1


	//   ....[13]....
        /*0124*/ 	.word	0x000003c0
        /*0128*/ 	.word	0x000000ff
        /*012c*/ 	.word	0x00038068
        /*0130*/ 	.short	0x0100
        /*0132*/ 	.byte	0x08
	.zero		1


	//   ....[14]....
        /*0134*/ 	.word	0x00000f50
        /*0138*/ 	.word	0x00000006
        /*013c*/ 	.word	0x00038000
        /*0140*/ 	.short	0x010a
        /*0142*/ 	.byte	0x3f
	.zero		1


	//   ....[15]....
        /*0144*/ 	.word	0x000013b0
        /*0148*/ 	.word	0x0000000a
        /*014c*/ 	.word	0x00038000
        /*0150*/ 	.short	0x010a
        /*0152*/ 	.byte	0x3f
	.zero		1


	//   ....[16]....
        /*0154*/ 	.word	0x00001690
        /*0158*/ 	.word	0x00000007
        /*015c*/ 	.word	0x00000000
        /*0160*/ 	.short	0x0101
        /*0162*/ 	.byte	0x3f
	.zero		1


	//   ....[17]....
        /*0164*/ 	.word	0x000018e0
        /*0168*/ 	.word	0x00000003
        /*016c*/ 	.word	0x00000000
        /*0170*/ 	.short	0x0101
        /*0172*/ 	.byte	0x3f
	.zero		1


	//   ....[18]....
        /*0174*/ 	.word	0x00009660
        /*0178*/ 	.word	0x00000014
        /*017c*/ 	.word	0x00038038
        /*0180*/ 	.short	0x010a
        /*0182*/ 	.byte	0x3f
	.zero		1


	//   ....[19]....
        /*0184*/ 	.word	0x00009e00
        /*0188*/ 	.word	0x00000004
        /*018c*/ 	.word	0x00000000
        /*0190*/ 	.short	0x010a
        /*0192*/ 	.byte	0x3f
	.zero		1


	//   ....[20]....
        /*0194*/ 	.word	0x00009eb0
        /*0198*/ 	.word	0x00000000
        /*019c*/ 	.word	0x00000000
        /*01a0*/ 	.short	0x010a
        /*01a2*/ 	.byte	0x3f
	.zero		1


	//   ....[21]....
        /*01a4*/ 	.word	0x00009f60
        /*01a8*/ 	.word	0x00000000
        /*01ac*/ 	.word	0x00000000
        /*01b0*/ 	.short	0x010a
        /*01b2*/ 	.byte	0x3f
	.zero		1


	//   ....[22]....
        /*01b4*/ 	.word	0x0000a010
        /*01b8*/ 	.word	0x00000000
        /*01bc*/ 	.word	0x00000000
        /*01c0*/ 	.short	0x010a
        /*01c2*/ 	.byte	0x3f
	.zero		1


	//   ....[23]....
        /*01c4*/ 	.word	0x0000a0c0
        /*01c8*/ 	.word	0x00000000
        /*01cc*/ 	.word	0x00000000
        /*01d0*/ 	.short	0x010a
        /*01d2*/ 	.byte	0x3f
	.zero		1


	//   ....[24]....
        /*01d4*/ 	.word	0x0000a170
        /*01d8*/ 	.word	0x00000000
        /*01dc*/ 	.word	0x00000000
        /*01e0*/ 	.short	0x010a
        /*01e2*/ 	.byte	0x3f
	.zero		1


	//   ....[25]....
        /*01e4*/ 	.word	0x0000a220
        /*01e8*/ 	.word	0x00000003
        /*01ec*/ 	.word	0x00000000
        /*01f0*/ 	.short	0x010a
        /*01f2*/ 	.byte	0x3f
	.zero		1


	//----- nvinfo : EIATTR_NUM_MBARRIERS
	.align		4
.L_26:
        /*01f4*/ 	.byte	0x03, 0x38
        /*01f6*/ 	.short	0x000e


	//----- nvinfo : EIATTR_EXIT_INSTR_OFFSETS
	.align		4
        /*01f8*/ 	.byte	0x04, 0x1c
        /*01fa*/ 	.short	(.L_28 - .L_27)


	//   ....[0]....
.L_27:
        /*01fc*/ 	.word	0x00000a80


	//   ....[1]....
        /*0200*/ 	.word	0x00001a40


	//   ....[2]....
        /*0204*/ 	.word	0x00006f40


	//   ....[3]....
        /*0208*/ 	.word	0x00006f70


	//   ....[4]....
        /*020c*/ 	.word	0x00009410


	//   ....[5]....
        /*0210*/ 	.word	0x00009440


	//   ....[6]....
        /*0214*/ 	.word	0x00009460


	//   ....[7]....
        /*0218*/ 	.word	0x00009d00


	//   ....[8]....
        /*021c*/ 	.word	0x0000a250


	//----- nvinfo : EIATTR_MAX_THREADS
	.align		4
.L_28:
        /*0220*/ 	.byte	0x04, 0x05
        /*0222*/ 	.short	(.L_30 - .L_29)
.L_29:
        /*0224*/ 	.word	0x00000100
        /*0228*/ 	.word	0x00000001
        /*022c*/ 	.word	0x00000001


	//----- nvinfo : EIATTR_CRS_STACK_SIZE
	.align		4
.L_30:
        /*0230*/ 	.byte	0x04, 0x1e
        /*0232*/ 	.short	(.L_32 - .L_31)
.L_31:
        /*0234*/ 	.word	0x00000000


	//----- nvinfo : EIATTR_CBANK_PARAM_SIZE
	.align		4
.L_32:
        /*0238*/ 	.byte	0x03, 0x19
        /*023a*/ 	.short	0x03f0


	//----- nvinfo : EIATTR_PARAM_CBANK
	.align		4
        /*023c*/ 	.byte	0x04, 0x0a
        /*023e*/ 	.short	(.L_34 - .L_33)
	.align		4
.L_33:
        /*0240*/ 	.word	index@(.nv.constant0._ZN7cutlass13device_kernelINS_4conv6kernel13ConvUniversalINS1_16ConvProblemShapeILNS1_8OperatorE1ELi2EEENS1_10collective14CollectiveConvINS1_46MainloopSm90TmaGmmaWarpSpecializedImplicitGemmILS5_1ELi7ELi2EN4cute5tupleIJNSA_1CILi2EEENSC_ILi1EEESE_EEENS1_36KernelImplicitTmaWarpSpecializedSm90ELi1EEENSB_IJNSC_ILi128EEESI_NSB_IJNSC_ILi64EEEEEEEEENS_6half_tESM_NSA_8TiledMMAINSA_8MMA_AtomIJNSA_4SM904GMMA26MMA_64x128x16_F32F16F16_SSILNSQ_5MajorE0ELSS_1ELNSQ_7ScaleInE1ELST_1EEEEEENSA_6LayoutINSB_IJSE_SE_SE_EEENSB_IJNSC_ILi0EEESY_SY_EEEEENSB_IJNSA_10UnderscoreES11_S11_EEEEENS7_6detail26Sm90ImplicitGemmTileTraitsINSA_20SM90_TMA_LOAD_IM2COLENSA_14ComposedLayoutINSA_7SwizzleILi3ELi4ELi3EEENSA_18smem_ptr_flag_bitsILi16EEENSW_INSB_IJNSB_IJNSC_ILi8EEENSC_ILi16EEEEEENSB_IJSJ_SE_EEENSB_IJSE_NSC_ILi7EEEEEEEEENSB_IJNSB_IJSJ_NSC_ILi512EEEEEENSB_IJSE_SY_EEENSB_IJSY_NSC_ILi8192EEEEEEEEEEEEEvEENS15_INSA_23SM90_TMA_LOAD_MULTICASTENS17_IS19_S1B_NSW_INSB_IJNSB_IJSJ_SD_EEENSB_IJS1C_S1C_EEES1H_EEENSB_IJNSB_IJSE_NSC_ILi4096EEEEEES1K_S1N_EEEEEEEvEEEENS_8epilogue10collective6detail29Sm90TmaWarpSpecializedAdapterINS24_15DefaultEpilogueISM_NSB_IJNSB_IJlllEEESE_SY_EEES29_NS23_6thread17LinearCombinationISM_Li1EffLNS2A_9ScaleType4KindE0ELNS_15FloatRoundStyleE2ESM_EENS_4gemm15EpilogueDefaultEEEEEvvEEEEvNT_6ParamsE)
        /*0244*/ 	.short	0x0210
        /*0246*/ 	.short	0x03f0


	//----- nvinfo : EIATTR_SW_WAR
	.align		4
.L_34:
        /*0248*/ 	.byte	0x04, 0x36
        /*024a*/ 	.short	(.L_36 - .L_35)
.L_35:
        /*024c*/ 	.word	0x00000008
.L_36:


//--------------------- .nv.callgraph             --------------------------
	.section	.nv.callgraph,"",@"SHT_CUDA_CALLGRAPH"
	.align	4
	.sectionentsize	8
	.align		4
        /*0000*/ 	.word	0x00000000
	.align		4
        /*0004*/ 	.word	0xffffffff
	.align		4
        /*0008*/ 	.word	0x00000000
	.align		4
        /*000c*/ 	.word	0xfffffffe
	.align		4
        /*0010*/ 	.word	0x00000000
	.align		4
        /*0014*/ 	.word	0xfffffffd
	.align		4
        /*0018*/ 	.word	0x00000000
	.align		4
        /*001c*/ 	.word	0xfffffffc


//--------------------- .nv.constant4             --------------------------
	.section	.nv.constant4,"a",@progbits
	.align	8
	.align		8
.nv.constant4:
        /*0000*/ 	.dword	_ZN39_INTERNAL_f4a1a2fc_4_k_cu_85f4409d_28844cuda3std3__45__cpo5beginE
	.align		8
        /*0008*/ 	.dword	_ZN39_INTERNAL_f4a1a2fc_4_k_cu_85f4409d_28844cuda3std3__45__cpo3endE
	.align		8
        /*0010*/ 	.dword	_ZN39_INTERNAL_f4a1a2fc_4_k_cu_85f4409d_28844cuda3std3__45__cpo6cbeginE
	.align		8
        /*0018*/ 	.dword	_ZN39_INTERNAL_f4a1a2fc_4_k_cu_85f4409d_28844cuda3std3__45__cpo4cendE
	.align		8
        /*0020*/ 	.dword	_ZN39_INTERNAL_f4a1a2fc_4_k_cu_85f4409d_28844cuda3std3__441_GLOBAL__N__f4a1a2fc_4_k_cu_85f4409d_28846ignoreE
	.align		8
        /*0028*/ 	.dword	_ZN39_INTERNAL_f4a1a2fc_4_k_cu_85f4409d_28844cuda3std3__419piecewise_constructE
	.align		8
        /*0030*/ 	.dword	_ZN39_INTERNAL_f4a1a2fc_4_k_cu_85f4409d_28844cuda3std3__48in_placeE
	.align		8
        /*0038*/ 	.dword	_ZN39_INTERNAL_f4a1a2fc_4_k_cu_85f4409d_28844cuda3std6ranges3__45__cpo4swapE
	.align		8
        /*0040*/ 	.dword	_ZN39_INTERNAL_f4a1a2fc_4_k_cu_85f4409d_28844cuda3std6ranges3__45__cpo9iter_moveE
	.align		8
        /*0048*/ 	.dword	_ZN39_INTERNAL_f4a1a2fc_4_k_cu_85f4409d_28844cute7productE
	.align		8
        /*0050*/ 	.dword	_ZN39_INTERNAL_f4a1a2fc_4_k_cu_85f4409d_28844cute1_E


//--------------------- .text._ZN7cutlass13device_kernelINS_4conv6kernel13ConvUniversalINS1_16ConvProblemShapeILNS1_8OperatorE1ELi2EEENS1_10collective14CollectiveConvINS1_46MainloopSm90TmaGmmaWarpSpecializedImplicitGemmILS5_1ELi7ELi2EN4cute5tupleIJNSA_1CILi2EEENSC_ILi1EEESE_EEENS1_36KernelImplicitTmaWarpSpecializedSm90ELi1EEENSB_IJNSC_ILi128EEESI_NSB_IJNSC_ILi64EEEEEEEEENS_6half_tESM_NSA_8TiledMMAINSA_8MMA_AtomIJNSA_4SM904GMMA26MMA_64x128x16_F32F16F16_SSILNSQ_5MajorE0ELSS_1ELNSQ_7ScaleInE1ELST_1EEEEEENSA_6LayoutINSB_IJSE_SE_SE_EEENSB_IJNSC_ILi0EEESY_SY_EEEEENSB_IJNSA_10UnderscoreES11_S11_EEEEENS7_6detail26Sm90ImplicitGemmTileTraitsINSA_20SM90_TMA_LOAD_IM2COLENSA_14ComposedLayoutINSA_7SwizzleILi3ELi4ELi3EEENSA_18smem_ptr_flag_bitsILi16EEENSW_INSB_IJNSB_IJNSC_ILi8EEENSC_ILi16EEEEEENSB_IJSJ_SE_EEENSB_IJSE_NSC_ILi7EEEEEEEEENSB_IJNSB_IJSJ_NSC_ILi512EEEEEENSB_IJSE_SY_EEENSB_IJSY_NSC_ILi8192EEEEEEEEEEEEEvEENS15_INSA_23SM90_TMA_LOAD_MULTICASTENS17_IS19_S1B_NSW_INSB_IJNSB_IJSJ_SD_EEENSB_IJS1C_S1C_EEES1H_EEENSB_IJNSB_IJSE_NSC_ILi4096EEEEEES1K_S1N_EEEEEEEvEEEENS_8epilogue10collective6detail29Sm90TmaWarpSpecializedAdapterINS24_15DefaultEpilogueISM_NSB_IJNSB_IJlllEEESE_SY_EEES29_NS23_6thread17LinearCombinationISM_Li1EffLNS2A_9ScaleType4KindE0ELNS_15FloatRoundStyleE2ESM_EENS_4gemm15EpilogueDefaultEEEEEvvEEEEvNT_6ParamsE --------------------------
	.section	.text._ZN7cutlass13device_kernelINS_4conv6kernel13ConvUniversalINS1_16ConvProblemShapeILNS1_8OperatorE1ELi2EEENS1_10collective14CollectiveConvINS1_46MainloopSm90TmaGmmaWarpSpecializedImplicitGemmILS5_1ELi7ELi2EN4cute5tupleIJNSA_1CILi2EEENSC_ILi1EEESE_EEENS1_36KernelImplicitTmaWarpSpecializedSm90ELi1EEENSB_IJNSC_ILi128EEESI_NSB_IJNSC_ILi64EEEEEEEEENS_6half_tESM_NSA_8TiledMMAINSA_8MMA_AtomIJNSA_4SM904GMMA26MMA_64x128x16_F32F16F16_SSILNSQ_5MajorE0ELSS_1ELNSQ_7ScaleInE1ELST_1EEEEEENSA_6LayoutINSB_IJSE_SE_SE_EEENSB_IJNSC_ILi0EEESY_SY_EEEEENSB_IJNSA_10UnderscoreES11_S11_EEEEENS7_6detail26Sm90ImplicitGemmTileTraitsINSA_20SM90_TMA_LOAD_IM2COLENSA_14ComposedLayoutINSA_7SwizzleILi3ELi4ELi3EEENSA_18smem_ptr_flag_bitsILi16EEENSW_INSB_IJNSB_IJNSC_ILi8EEENSC_ILi16EEEEEENSB_IJSJ_SE_EEENSB_IJSE_NSC_ILi7EEEEEEEEENSB_IJNSB_IJSJ_NSC_ILi512EEEEEENSB_IJSE_SY_EEENSB_IJSY_NSC_ILi8192EEEEEEEEEEEEEvEENS15_INSA_23SM90_TMA_LOAD_MULTICASTENS17_IS19_S1B_NSW_INSB_IJNSB_IJSJ_SD_EEENSB_IJS1C_S1C_EEES1H_EEENSB_IJNSB_IJSE_NSC_ILi4096EEEEEES1K_S1N_EEEEEEEvEEEENS_8epilogue10collective6detail29Sm90TmaWarpSpecializedAdapterINS24_15DefaultEpilogueISM_NSB_IJNSB_IJlllEEESE_SY_EEES29_NS23_6thread17LinearCombinationISM_Li1EffLNS2A_9ScaleType4KindE0ELNS_15FloatRoundStyleE2ESM_EENS_4gemm15EpilogueDefaultEEEEEvvEEEEvNT_6ParamsE,"ax",@progbits
	.align	128
.text._ZN7cutlass13device_kernelINS_4conv6kernel13ConvUniversalINS1_16ConvProblemShapeILNS1_8OperatorE1ELi2EEENS1_10collective14CollectiveConvINS1_46MainloopSm90TmaGmmaWarpSpecializedImplicitGemmILS5_1ELi7ELi2EN4cute5tupleIJNSA_1CILi2EEENSC_ILi1EEESE_EEENS1_36KernelImplicitTmaWarpSpecializedSm90ELi1EEENSB_IJNSC_ILi128EEESI_NSB_IJNSC_ILi64EEEEEEEEENS_6half_tESM_NSA_8TiledMMAINSA_8MMA_AtomIJNSA_4SM904GMMA26MMA_64x128x16_F32F16F16_SSILNSQ_5MajorE0ELSS_1ELNSQ_7ScaleInE1ELST_1EEEEEENSA_6LayoutINSB_IJSE_SE_SE_EEENSB_IJNSC_ILi0EEESY_SY_EEEEENSB_IJNSA_10UnderscoreES11_S11_EEEEENS7_6detail26Sm90ImplicitGemmTileTraitsINSA_20SM90_TMA_LOAD_IM2COLENSA_14ComposedLayoutINSA_7SwizzleILi3ELi4ELi3EEENSA_18smem_ptr_flag_bitsILi16EEENSW_INSB_IJNSB_IJNSC_ILi8EEENSC_ILi16EEEEEENSB_IJSJ_SE_EEENSB_IJSE_NSC_ILi7EEEEEEEEENSB_IJNSB_IJSJ_NSC_ILi512EEEEEENSB_IJSE_SY_EEENSB_IJSY_NSC_ILi8192EEEEEEEEEEEEEvEENS15_INSA_23SM90_TMA_LOAD_MULTICASTENS17_IS19_S1B_NSW_INSB_IJNSB_IJSJ_SD_EEENSB_IJS1C_S1C_EEES1H_EEENSB_IJNSB_IJSE_NSC_ILi4096EEEEEES1K_S1N_EEEEEEEvEEEENS_8epilogue10collective6detail29Sm90TmaWarpSpecializedAdapterINS24_15DefaultEpilogueISM_NSB_IJNSB_IJlllEEESE_SY_EEES29_NS23_6thread17LinearCombinationISM_Li1EffLNS2A_9ScaleType4KindE0ELNS_15FloatRoundStyleE2ESM_EENS_4gemm15EpilogueDefaultEEEEEvvEEEEvNT_6ParamsE:
        .type           _ZN7cutlass13device_kernelINS_4conv6kernel13ConvUniversalINS1_16ConvProblemShapeILNS1_8OperatorE1ELi2EEENS1_10collective14CollectiveConvINS1_46MainloopSm90TmaGmmaWarpSpecializedImplicitGemmILS5_1ELi7ELi2EN4cute5tupleIJNSA_1CILi2EEENSC_ILi1EEESE_EEENS1_36KernelImplicitTmaWarpSpecializedSm90ELi1EEENSB_IJNSC_ILi128EEESI_NSB_IJNSC_ILi64EEEEEEEEENS_6half_tESM_NSA_8TiledMMAINSA_8MMA_AtomIJNSA_4SM904GMMA26MMA_64x128x16_F32F16F16_SSILNSQ_5MajorE0ELSS_1ELNSQ_7ScaleInE1ELST_1EEEEEENSA_6LayoutINSB_IJSE_SE_SE_EEENSB_IJNSC_ILi0EEESY_SY_EEEEENSB_IJNSA_10UnderscoreES11_S11_EEEEENS7_6detail26Sm90ImplicitGemmTileTraitsINSA_20SM90_TMA_LOAD_IM2COLENSA_14ComposedLayoutINSA_7SwizzleILi3ELi4ELi3EEENSA_18smem_ptr_flag_bitsILi16EEENSW_INSB_IJNSB_IJNSC_ILi8EEENSC_ILi16EEEEEENSB_IJSJ_SE_EEENSB_IJSE_NSC_ILi7EEEEEEEEENSB_IJNSB_IJSJ_NSC_ILi512EEEEEENSB_IJSE_SY_EEENSB_IJSY_NSC_ILi8192EEEEEEEEEEEEEvEENS15_INSA_23SM90_TMA_LOAD_MULTICASTENS17_IS19_S1B_NSW_INSB_IJNSB_IJSJ_SD_EEENSB_IJS1C_S1C_EEES1H_EEENSB_IJNSB_IJSE_NSC_ILi4096EEEEEES1K_S1N_EEEEEEEvEEEENS_8epilogue10collective6detail29Sm90TmaWarpSpecializedAdapterINS24_15DefaultEpilogueISM_NSB_IJNSB_IJlllEEESE_SY_EEES29_NS23_6thread17LinearCombinationISM_Li1EffLNS2A_9ScaleType4KindE0ELNS_15FloatRoundStyleE2ESM_EENS_4gemm15EpilogueDefaultEEEEEvvEEEEvNT_6ParamsE,@function
        .size           _ZN7cutlass13device_kernelINS_4conv6kernel13ConvUniversalINS1_16ConvProblemShapeILNS1_8OperatorE1ELi2EEENS1_10collective14CollectiveConvINS1_46MainloopSm90TmaGmmaWarpSpecializedImplicitGemmILS5_1ELi7ELi2EN4cute5tupleIJNSA_1CILi2EEENSC_ILi1EEESE_EEENS1_36KernelImplicitTmaWarpSpecializedSm90ELi1EEENSB_IJNSC_ILi128EEESI_NSB_IJNSC_ILi64EEEEEEEEENS_6half_tESM_NSA_8TiledMMAINSA_8MMA_AtomIJNSA_4SM904GMMA26MMA_64x128x16_F32F16F16_SSILNSQ_5MajorE0ELSS_1ELNSQ_7ScaleInE1ELST_1EEEEEENSA_6LayoutINSB_IJSE_SE_SE_EEENSB_IJNSC_ILi0EEESY_SY_EEEEENSB_IJNSA_10UnderscoreES11_S11_EEEEENS7_6detail26Sm90ImplicitGemmTileTraitsINSA_20SM90_TMA_LOAD_IM2COLENSA_14ComposedLayoutINSA_7SwizzleILi3ELi4ELi3EEENSA_18smem_ptr_flag_bitsILi16EEENSW_INSB_IJNSB_IJNSC_ILi8EEENSC_ILi16EEEEEENSB_IJSJ_SE_EEENSB_IJSE_NSC_ILi7EEEEEEEEENSB_IJNSB_IJSJ_NSC_ILi512EEEEEENSB_IJSE_SY_EEENSB_IJSY_NSC_ILi8192EEEEEEEEEEEEEvEENS15_INSA_23SM90_TMA_LOAD_MULTICASTENS17_IS19_S1B_NSW_INSB_IJNSB_IJSJ_SD_EEENSB_IJS1C_S1C_EEES1H_EEENSB_IJNSB_IJSE_NSC_ILi4096EEEEEES1K_S1N_EEEEEEEvEEEENS_8epilogue10collective6detail29Sm90TmaWarpSpecializedAdapterINS24_15DefaultEpilogueISM_NSB_IJNSB_IJlllEEESE_SY_EEES29_NS23_6thread17LinearCombinationISM_Li1EffLNS2A_9ScaleType4KindE0ELNS_15FloatRoundStyleE2ESM_EENS_4gemm15EpilogueDefaultEEEEEvvEEEEvNT_6ParamsE,(.L_x_294 - _ZN7cutlass13device_kernelINS_4conv6kernel13ConvUniversalINS1_16ConvProblemShapeILNS1_8OperatorE1ELi2EEENS1_10collective14CollectiveConvINS1_46MainloopSm90TmaGmmaWarpSpecializedImplicitGemmILS5_1ELi7ELi2EN4cute5tupleIJNSA_1CILi2EEENSC_ILi1EEESE_EEENS1_36KernelImplicitTmaWarpSpecializedSm90ELi1EEENSB_IJNSC_ILi128EEESI_NSB_IJNSC_ILi64EEEEEEEEENS_6half_tESM_NSA_8TiledMMAINSA_8MMA_AtomIJNSA_4SM904GMMA26MMA_64x128x16_F32F16F16_SSILNSQ_5MajorE0ELSS_1ELNSQ_7ScaleInE1ELST_1EEEEEENSA_6LayoutINSB_IJSE_SE_SE_EEENSB_IJNSC_ILi0EEESY_SY_EEEEENSB_IJNSA_10UnderscoreES11_S11_EEEEENS7_6detail26Sm90ImplicitGemmTileTraitsINSA_20SM90_TMA_LOAD_IM2COLENSA_14ComposedLayoutINSA_7SwizzleILi3ELi4ELi3EEENSA_18smem_ptr_flag_bitsILi16EEENSW_INSB_IJNSB_IJNSC_ILi8EEENSC_ILi16EEEEEENSB_IJSJ_SE_EEENSB_IJSE_NSC_ILi7EEEEEEEEENSB_IJNSB_IJSJ_NSC_ILi512EEEEEENSB_IJSE_SY_EEENSB_IJSY_NSC_ILi8192EEEEEEEEEEEEEvEENS15_INSA_23SM90_TMA_LOAD_MULTICASTENS17_IS19_S1B_NSW_INSB_IJNSB_IJSJ_SD_EEENSB_IJS1C_S1C_EEES1H_EEENSB_IJNSB_IJSE_NSC_ILi4096EEEEEES1K_S1N_EEEEEEEvEEEENS_8epilogue10collective6detail29Sm90TmaWarpSpecializedAdapterINS24_15DefaultEpilogueISM_NSB_IJNSB_IJlllEEESE_SY_EEES29_NS23_6thread17LinearCombinationISM_Li1EffLNS2A_9ScaleType4KindE0ELNS_15FloatRoundStyleE2ESM_EENS_4gemm15EpilogueDefaultEEEEEvvEEEEvNT_6ParamsE)
        .other          _ZN7cutlass13device_kernelINS_4conv6kernel13ConvUniversalINS1_16ConvProblemShapeILNS1_8OperatorE1ELi2EEENS1_10collective14CollectiveConvINS1_46MainloopSm90TmaGmmaWarpSpecializedImplicitGemmILS5_1ELi7ELi2EN4cute5tupleIJNSA_1CILi2EEENSC_ILi1EEESE_EEENS1_36KernelImplicitTmaWarpSpecializedSm90ELi1EEENSB_IJNSC_ILi128EEESI_NSB_IJNSC_ILi64EEEEEEEEENS_6half_tESM_NSA_8TiledMMAINSA_8MMA_AtomIJNSA_4SM904GMMA26MMA_64x128x16_F32F16F16_SSILNSQ_5MajorE0ELSS_1ELNSQ_7ScaleInE1ELST_1EEEEEENSA_6LayoutINSB_IJSE_SE_SE_EEENSB_IJNSC_ILi0EEESY_SY_EEEEENSB_IJNSA_10UnderscoreES11_S11_EEEEENS7_6detail26Sm90ImplicitGemmTileTraitsINSA_20SM90_TMA_LOAD_IM2COLENSA_14ComposedLayoutINSA_7SwizzleILi3ELi4ELi3EEENSA_18smem_ptr_flag_bitsILi16EEENSW_INSB_IJNSB_IJNSC_ILi8EEENSC_ILi16EEEEEENSB_IJSJ_SE_EEENSB_IJSE_NSC_ILi7EEEEEEEEENSB_IJNSB_IJSJ_NSC_ILi512EEEEEENSB_IJSE_SY_EEENSB_IJSY_NSC_ILi8192EEEEEEEEEEEEEvEENS15_INSA_23SM90_TMA_LOAD_MULTICASTENS17_IS19_S1B_NSW_INSB_IJNSB_IJSJ_SD_EEENSB_IJS1C_S1C_EEES1H_EEENSB_IJNSB_IJSE_NSC_ILi4096EEEEEES1K_S1N_EEEEEEEvEEEENS_8epilogue10collective6detail29Sm90TmaWarpSpecializedAdapterINS24_15DefaultEpilogueISM_NSB_IJNSB_IJlllEEESE_SY_EEES29_NS23_6thread17LinearCombinationISM_Li1EffLNS2A_9ScaleType4KindE0ELNS_15FloatRoundStyleE2ESM_EENS_4gemm15EpilogueDefaultEEEEEvvEEEEvNT_6ParamsE,@"STO_CUDA_ENTRY STV_DEFAULT"
_ZN7cutlass13device_kernelINS_4conv6kernel13ConvUniversalINS1_16ConvProblemShapeILNS1_8OperatorE1ELi2EEENS1_10collective14CollectiveConvINS1_46MainloopSm90TmaGmmaWarpSpecializedImplicitGemmILS5_1ELi7ELi2EN4cute5tupleIJNSA_1CILi2EEENSC_ILi1EEESE_EEENS1_36KernelImplicitTmaWarpSpecializedSm90ELi1EEENSB_IJNSC_ILi128EEESI_NSB_IJNSC_ILi64EEEEEEEEENS_6half_tESM_NSA_8TiledMMAINSA_8MMA_AtomIJNSA_4SM904GMMA26MMA_64x128x16_F32F16F16_SSILNSQ_5MajorE0ELSS_1ELNSQ_7ScaleInE1ELST_1EEEEEENSA_6LayoutINSB_IJSE_SE_SE_EEENSB_IJNSC_ILi0EEESY_SY_EEEEENSB_IJNSA_10UnderscoreES11_S11_EEEEENS7_6detail26Sm90ImplicitGemmTileTraitsINSA_20SM90_TMA_LOAD_IM2COLENSA_14ComposedLayoutINSA_7SwizzleILi3ELi4ELi3EEENSA_18smem_ptr_flag_bitsILi16EEENSW_INSB_IJNSB_IJNSC_ILi8EEENSC_ILi16EEEEEENSB_IJSJ_SE_EEENSB_IJSE_NSC_ILi7EEEEEEEEENSB_IJNSB_IJSJ_NSC_ILi512EEEEEENSB_IJSE_SY_EEENSB_IJSY_NSC_ILi8192EEEEEEEEEEEEEvEENS15_INSA_23SM90_TMA_LOAD_MULTICASTENS17_IS19_S1B_NSW_INSB_IJNSB_IJSJ_SD_EEENSB_IJS1C_S1C_EEES1H_EEENSB_IJNSB_IJSE_NSC_ILi4096EEEEEES1K_S1N_EEEEEEEvEEEENS_8epilogue10collective6detail29Sm90TmaWarpSpecializedAdapterINS24_15DefaultEpilogueISM_NSB_IJNSB_IJlllEEESE_SY_EEES29_NS23_6thread17LinearCombinationISM_Li1EffLNS2A_9ScaleType4KindE0ELNS_15FloatRoundStyleE2ESM_EENS_4gemm15EpilogueDefaultEEEEEvvEEEEvNT_6ParamsE:
[----:B------:R-:W-:Y:S01]  /*0000*/  LDC R1, c[0x0][0x28] ;  /* 0x00000a00ff017b82 */ /* 0x000fe20000000800 */
[----:B------:R-:W0:Y:S01]  /*0010*/  S2R R11, SR_TID.X ;  /* 0x00000000000b7919 */ /* 0x000e220000002100 */
[----:B------:R-:W-:Y:S01]  /*0020*/  ELECT P0, URZ, PT ;  /* 0x00000000003f782f */ /* 0x000fe20003800000 */
[----:B------:R-:W-:Y:S01]  /*0030*/  BSSY B0, `(.L_x_0) ;  /* 0x0000010000007945 */ /* 0x000fe20003800000 */
[----:B------:R-:W1:Y:S01]  /*0040*/  S2R R12, SR_CTAID.X ;  /* 0x00000000000c7919 */ /* 0x000e620000002500 */
[--C-:B0-----:R-:W-:Y:S02]  /*0050*/  SHF.R.U32.HI R0, RZ, 0x5, R11.reuse ;  /* 0x00000005ff007819 */ /* 0x101fe4000001160b */
[----:B------:R-:W-:-:S03]  /*0060*/  SHF.R.U32.HI R3, RZ, 0x7, R11 ;  /* 0x00000007ff037819 */ /* 0x000fc6000001160b */
[----:B------:R-:W0:Y:S04]  /*0070*/  SHFL.IDX PT, R2, R0, RZ, 0x1f ;  /* 0x00001fff00027589 */ /* 0x000e2800000e0000 */
[----:B------:R2:W3:Y:S01]  /*0080*/  SHFL.IDX PT, R10, R3, RZ, 0x1f ;  /* 0x00001fff030a7589 */ /* 0x0004e200000e0000 */
[----:B0-----:R-:W-:-:S13]  /*0090*/  ISETP.NE.OR P0, PT, R2, RZ, !P0 ;  /* 0x000000ff0200720c */ /* 0x001fda0004705670 */
[----:B-123--:R-:W-:Y:S05]  /*00a0*/  @P0 BRA `(.L_x_1) ;  /* 0x0000000000200947 */ /* 0x00efea0003800000 */
[----:B------:R-:W-:Y:S02]  /*00b0*/  ULDC.64 UR4, c[0x0][0x198] ;  /* 0x0000660000047ab9 */ /* 0x000fe40000000a00 */
[----:B------:R-:W-:Y:S02]  /*00c0*/  UIADD3 UR6, UP0, UR4, 0xf0, URZ ;  /* 0x000000f004067890 */ /* 0x000fe4000ff1e03f */
[----:B------:R-:W-:Y:S02]  /*00d0*/  UIADD3 UR4, UP1, UR4, 0x1f0, URZ ;  /* 0x000001f004047890 */ /* 0x000fe4000ff3e03f */
[----:B------:R-:W-:Y:S02]  /*00e0*/  UIADD3.X UR7, URZ, UR5, URZ, UP0, !UPT ;  /* 0x000000053f077290 */ /* 0x000fe400087fe43f */
[----:B------:R-:W-:-:S07]  /*00f0*/  UIADD3.X UR5, URZ, UR5, URZ, UP1, !UPT ;  /* 0x000000053f057290 */ /* 0x000fce0008ffe43f */
[----:B------:R0:W-:Y:S02]  /*0100*/  UTMACCTL.PF [UR6] ;  /* 0x00000000060079b9 */ /* 0x0001e40008040000 */
[----:B------:R0:W-:Y:S02]  /*0110*/  UTMACCTL.PF [UR4] ;  /* 0x00000000040079b9 */ /* 0x0001e40008040000 */
[----:B0-----:R-:W-:Y:S01]  /*0120*/  NOP ;  /* 0x0000000000007918 */ /* 0x001fe20000000000 */
.L_x_1:
[----:B------:R-:W-:Y:S05]  /*0130*/  BSYNC B0 ;  /* 0x0000000000007941 */ /* 0x000fea0003800000 */
.L_x_0:
[----:B------:R-:W0:Y:S01]  /*0140*/  SHFL.IDX PT, R0, R0, RZ, 0x1f ;  /* 0x00001fff00007589 */ /* 0x000e2200000e0000 */
[----:B------:R-:W-:Y:S02]  /*0150*/  SHF.R.S32.HI R4, RZ, 0x1f, R11 ;  /* 0x0000001fff047819 */ /* 0x000fe4000001140b */
[----:B------:R-:W-:Y:S01]  /*0160*/  I2FP.F32.U32 R6, R12 ;  /* 0x0000000c00067245 */ /* 0x000fe20000201000 */
[----:B------:R-:W1:Y:S01]  /*0170*/  S2R R13, SR_CTAID.Y ;  /* 0x00000000000d7919 */ /* 0x000e620000002600 */
[----:B------:R-:W-:-:S04]  /*0180*/  LEA.HI R4, R4, R11, RZ, 0x7 ;  /* 0x0000000b04047211 */ /* 0x000fc800078f38ff */
[----:B------:R-:W-:-:S05]  /*0190*/  LOP3.LUT R4, R4, 0xffffff80, RZ, 0xc0, !PT ;  /* 0xffffff8004047812 */ /* 0x000fca00078ec0ff */
[----:B------:R-:W-:-:S05]  /*01a0*/  IMAD.IADD R14, R11, 0x1, -R4 ;  /* 0x000000010b0e7824 */ /* 0x000fca00078e0a04 */
[----:B------:R-:W-:-:S04]  /*01b0*/  SHF.R.S32.HI R3, RZ, 0x1f, R14 ;  /* 0x0000001fff037819 */ /* 0x000fc8000001140e */
[----:B------:R-:W-:Y:S02]  /*01c0*/  LEA.HI R3, R3, R14, RZ, 0x3 ;  /* 0x0000000e03037211 */ /* 0x000fe400078f18ff */
[----:B0-----:R-:W-:Y:S02]  /*01d0*/  ISETP.NE.AND P0, PT, R0, RZ, PT ;  /* 0x000000ff0000720c */ /* 0x001fe40003f05270 */
[--C-:B------:R-:W-:Y:S02]  /*01e0*/  SHF.R.S32.HI R4, RZ, 0x3, R3.reuse ;  /* 0x00000003ff047819 */ /* 0x100fe40000011403 */
[----:B------:R-:W-:Y:S02]  /*01f0*/  SHF.R.S32.HI R3, RZ, 0x1f, R3 ;  /* 0x0000001fff037819 */ /* 0x000fe40000011403 */
[----:B------:R-:W-:-:S07]  /*0200*/  SHF.R.S32.HI R5, RZ, 0x1f, R0 ;  /* 0x0000001fff057819 */ /* 0x000fce0000011400 */
[----:B-1----:R-:W-:Y:S05]  /*0210*/  @P0 BRA `(.L_x_2) ;  /* 0x0000000000700947 */ /* 0x002fea0003800000 */
[----:B------:R-:W0:Y:S01]  /*0220*/  S2UR UR8, SR_CgaCtaId ;  /* 0x00000000000879c3 */ /* 0x000e220000008800 */
[----:B------:R-:W-:Y:S01]  /*0230*/  UMOV UR4, 0x400 ;  /* 0x0000040000047882 */ /* 0x000fe20000000000 */
[----:B------:R-:W-:Y:S01]  /*0240*/  UMOV UR5, 0x1 ;  /* 0x0000000100057882 */ /* 0x000fe20000000000 */
[----:B------:R-:W-:Y:S01]  /*0250*/  UMOV UR6, 0x2 ;  /* 0x0000000200067882 */ /* 0x000fe20000000000 */
[----:B------:R-:W-:Y:S01]  /*0260*/  ELECT P0, URZ, PT ;  /* 0x00000000003f782f */ /* 0x000fe20003800000 */
[----:B------:R-:W-:-:S04]  /*0270*/  UIADD3 UR6, -UR6, 0x100000, URZ ;  /* 0x0010000006067890 */ /* 0x000fc8000fffe13f */
[----:B------:R-:W-:Y:S02]  /*0280*/  USHF.L.U32 UR7, UR6, 0xb, URZ ;  /* 0x0000000b06077899 */ /* 0x000fe4000800063f */
[----:B------:R-:W-:Y:S02]  /*0290*/  USHF.L.U32 UR6, UR6, 0x1, URZ ;  /* 0x0000000106067899 */ /* 0x000fe4000800063f */
[----:B0-----:R-:W-:Y:S02]  /*02a0*/  ULEA UR8, UR8, UR4, 0x18 ;  /* 0x0000000408087291 */ /* 0x001fe4000f8ec03f */
[----:B------:R-:W-:-:S04]  /*02b0*/  UIADD3 UR4, -UR5, 0x100000, URZ ;  /* 0x0010000005047890 */ /* 0x000fc8000fffe13f */
[----:B------:R-:W-:Y:S02]  /*02c0*/  USHF.L.U32 UR5, UR4, 0xb, URZ ;  /* 0x0000000b04057899 */ /* 0x000fe4000800063f */
[----:B------:R-:W-:Y:S01]  /*02d0*/  USHF.L.U32 UR4, UR4, 0x1, URZ ;  /* 0x0000000104047899 */ /* 0x000fe2000800063f */
[----:B------:R-:W0:Y:S11]  /*02e0*/  FENCE.VIEW.ASYNC.S ;  /* 0x00000000000073c6 */ /* 0x000e360000000000 */
[----:B0-----:R0:W1:Y:S01]  /*02f0*/  SYNCS.EXCH.64 URZ, [UR8+0x38000], UR4 ;  /* 0x03800004083f75b2 */ /* 0x0010620008000100 */
[----:B------:R0:W2:Y:S01]  /*0300*/  SYNCS.EXCH.64 URZ, [UR8+0x38038], UR6 ;  /* 0x03803806083f75b2 */ /* 0x0000a20008000100 */
[----:B------:R0:W3:Y:S01]  /*0310*/  SYNCS.EXCH.64 URZ, [UR8+0x38008], UR4 ;  /* 0x03800804083f75b2 */ /* 0x0000e20008000100 */
[----:B------:R0:W4:Y:S01]  /*0320*/  SYNCS.EXCH.64 URZ, [UR8+0x38040], UR6 ;  /* 0x03804006083f75b2 */ /* 0x0001220008000100 */
[----:B------:R0:W0:Y:S01]  /*0330*/  SYNCS.EXCH.64 URZ, [UR8+0x38010], UR4 ;  /* 0x03801004083f75b2 */ /* 0x0000220008000100 */
        /* <DEDUP_REMOVED lines=9> */
[----:B------:R-:W-:Y:S01]  /*03d0*/  NOP ;  /* 0x0000000000007918 */ /* 0x000fe20000000000 */
.L_x_2:
[----:B0-----:R-:W-:Y:S01]  /*03e0*/  ULDC UR4, c[0x0][0x150] ;  /* 0x0000540000047ab9 */ /* 0x001fe20000000800 */
[----:B------:R-:W-:Y:S01]  /*03f0*/  LEA.HI R3, R3, R4, RZ, 0x2 ;  /* 0x0000000403037211 */ /* 0x000fe200078f10ff */
[----:B------:R-:W-:Y:S01]  /*0400*/  FMUL R6, R6, UR4 ;  /* 0x0000000406067c20 */ /* 0x000fe20008400000 */
[----:B------:R-:W-:Y:S01]  /*0410*/  LEA.HI R5, R5, R0, RZ, 0x2 ;  /* 0x0000000005057211 */ /* 0x000fe200078f10ff */
[----:B------:R-:W-:Y:S01]  /*0420*/  ULDC UR4, c[0x0][0x154] ;  /* 0x0000550000047ab9 */ /* 0x000fe20000000800 */
[----:B------:R-:W-:Y:S01]  /*0430*/  LOP3.LUT R3, R3, 0xfffffffc, RZ, 0xc0, !PT ;  /* 0xfffffffc03037812 */ /* 0x000fe200078ec0ff */
[----:B------:R-:W0:Y:S01]  /*0440*/  LDC R8, c[0x0][0x140] ;  /* 0x00005000ff087b82 */ /* 0x000e220000000800 */
[----:B------:R-:W-:Y:S01]  /*0450*/  LOP3.LUT R5, R5, 0x3ffffffc, RZ, 0xc0, !PT ;  /* 0x3ffffffc05057812 */ /* 0x000fe200078ec0ff */
[----:B------:R-:W5:Y:S01]  /*0460*/  F2I.U32.TRUNC.NTZ R6, R6 ;  /* 0x0000000600067305 */ /* 0x000f62000020f000 */
[----:B------:R-:W-:Y:S01]  /*0470*/  LOP3.LUT P0, RZ, R14, 0x7, RZ, 0xc0, !PT ;  /* 0x000000070eff7812 */ /* 0x000fe2000780c0ff */
[----:B------:R-:W-:Y:S01]  /*0480*/  IMAD.IADD R3, R4, 0x1, -R3 ;  /* 0x0000000104037824 */ /* 0x000fe200078e0a03 */
[----:B------:R-:W-:Y:S01]  /*0490*/  I2FP.F32.U32 R4, R13 ;  /* 0x0000000d00047245 */ /* 0x000fe20000201000 */
[----:B------:R-:W-:Y:S01]  /*04a0*/  IMAD.IADD R0, R0, 0x1, -R5 ;  /* 0x0000000100007824 */ /* 0x000fe200078e0a05 */
[----:B------:R-:W-:Y:S01]  /*04b0*/  ISETP.NE.AND P3, PT, R10, 0x1, PT ;  /* 0x000000010a00780c */ /* 0x000fe20003f65270 */
[----:B------:R-:W-:Y:S01]  /*04c0*/  NOP ;  /* 0x0000000000007918 */ /* 0x000fe20000000000 */
[----:B------:R-:W-:Y:S01]  /*04d0*/  NOP ;  /* 0x0000000000007918 */ /* 0x000fe20000000000 */
[----:B------:R-:W-:-:S02]  /*04e0*/  IMAD R0, R0, 0x4, R3 ;  /* 0x0000000400007824 */ /* 0x000fc400078e0203 */
[----:B------:R-:W-:Y:S01]  /*04f0*/  FMUL R7, R4, UR4 ;  /* 0x0000000404077c20 */ /* 0x000fe20008400000 */
[----:B------:R-:W-:Y:S02]  /*0500*/  ULDC UR4, c[0x0][0x144] ;  /* 0x0000510000047ab9 */ /* 0x000fe40000000800 */
[C---:B------:R-:W-:Y:S01]  /*0510*/  LEA.HI R3, R0.reuse, R0, RZ, 0x1 ;  /* 0x0000000000037211 */ /* 0x040fe200078f08ff */
[----:B-----5:R-:W-:Y:S02]  /*0520*/  IMAD.MOV R5, RZ, RZ, -R6 ;  /* 0x000000ffff057224 */ /* 0x020fe400078e0a06 */
[----:B------:R-:W5:Y:S01]  /*0530*/  F2I.U32.TRUNC.NTZ R7, R7 ;  /* 0x0000000700077305 */ /* 0x000f62000020f000 */
[----:B------:R-:W-:Y:S01]  /*0540*/  LOP3.LUT R3, R3, 0xfffffffe, RZ, 0xc0, !PT ;  /* 0xfffffffe03037812 */ /* 0x000fe200078ec0ff */
[----:B------:R-:W-:Y:S01]  /*0550*/  IMAD R4, R5, UR4, R12 ;  /* 0x0000000405047c24 */ /* 0x000fe2000f8e020c */
[----:B------:R-:W-:Y:S01]  /*0560*/  ULDC UR4, c[0x0][0x148] ;  /* 0x0000520000047ab9 */ /* 0x000fe20000000800 */
[----:B------:R-:W-:Y:S01]  /*0570*/  IMAD.SHL.U32 R5, R0, 0x4, RZ ;  /* 0x0000000400057824 */ /* 0x000fe200078e00ff */
[----:B0-----:R-:W-:Y:S01]  /*0580*/  ISETP.EQ.U32.AND P1, PT, R8, 0x1, PT ;  /* 0x000000010800780c */ /* 0x001fe20003f22070 */
[----:B------:R-:W-:-:S03]  /*0590*/  IMAD.IADD R3, R0, 0x1, -R3 ;  /* 0x0000000100037824 */ /* 0x000fc600078e0a03 */
[----:B------:R-:W-:Y:S02]  /*05a0*/  LOP3.LUT R0, R0, 0xc, R5, 0x78, !PT ;  /* 0x0000000c00007812 */ /* 0x000fe400078e7805 */
[----:B------:R-:W-:Y:S02]  /*05b0*/  ISETP.NE.AND P4, PT, R3, R4, PT ;  /* 0x000000040300720c */ /* 0x000fe40003f85270 */
[----:B------:R-:W-:Y:S01]  /*05c0*/  SHF.R.S32.HI R3, RZ, 0x1f, R2 ;  /* 0x0000001fff037819 */ /* 0x000fe20000011402 */
[----:B-----5:R-:W-:Y:S01]  /*05d0*/  IMAD.MOV R6, RZ, RZ, -R7 ;  /* 0x000000ffff067224 */ /* 0x020fe200078e0a07 */
[----:B------:R-:W-:Y:S02]  /*05e0*/  ISETP.LT.U32.AND P0, PT, R0, 0x2, !P0 ;  /* 0x000000020000780c */ /* 0x000fe40004701070 */
[----:B------:R-:W-:Y:S01]  /*05f0*/  LEA.HI R3, R3, R2, RZ, 0x2 ;  /* 0x0000000203037211 */ /* 0x000fe200078f10ff */
[----:B------:R-:W-:-:S03]  /*0600*/  IMAD R7, R6, UR4, R13 ;  /* 0x0000000406077c24 */ /* 0x000fc6000f8e020d */
[----:B------:R-:W-:-:S03]  /*0610*/  LOP3.LUT R3, R3, 0xfffffffc, RZ, 0xc0, !PT ;  /* 0xfffffffc03037812 */ /* 0x000fc600078ec0ff */
[----:B------:R-:W-:Y:S02]  /*0620*/  @P4 LEA.HI R4, R0, R0, RZ, 0x1 ;  /* 0x0000000000044211 */ /* 0x000fe400078f08ff */
[----:B------:R-:W-:Y:S01]  /*0630*/  IMAD.IADD R5, R2, 0x1, -R3 ;  /* 0x0000000102057824 */ /* 0x000fe200078e0a03 */
[----:B------:R-:W-:Y:S02]  /*0640*/  SEL R3, RZ, 0x1, !P0 ;  /* 0x00000001ff037807 */ /* 0x000fe40004000000 */
[----:B------:R-:W-:Y:S02]  /*0650*/  @P4 SHF.R.S32.HI R4, RZ, 0x1, R4 ;  /* 0x00000001ff044819 */ /* 0x000fe40000011404 */
[----:B------:R-:W-:Y:S02]  /*0660*/  LOP3.LUT P2, RZ, R10, R5, RZ, 0xfc, !PT ;  /* 0x000000050aff7212 */ /* 0x000fe4000784fcff */
[----:B------:R-:W-:Y:S01]  /*0670*/  @P4 ISETP.NE.AND P5, PT, R4, R7, PT ;  /* 0x000000070400420c */ /* 0x000fe20003fa5270 */
[----:B------:R-:W-:Y:S01]  /*0680*/  IMAD.MOV.U32 R4, RZ, RZ, 0x1 ;  /* 0x00000001ff047424 */ /* 0x000fe200078e00ff */
[----:B------:R-:W-:-:S02]  /*0690*/  SEL R2, RZ, 0x1, P2 ;  /* 0x00000001ff027807 */ /* 0x000fc40001000000 */
[----:B------:R-:W-:Y:S02]  /*06a0*/  @P4 SEL R4, RZ, 0x1, P5 ;  /* 0x00000001ff044807 */ /* 0x000fe40002800000 */
[----:B------:R-:W-:Y:S02]  /*06b0*/  SEL R2, R2, 0x2, P3 ;  /* 0x0000000202027807 */ /* 0x000fe40001800000 */
[----:B------:R-:W-:Y:S01]  /*06c0*/  LOP3.LUT R4, R4, R3, RZ, 0xc0, !PT ;  /* 0x0000000304047212 */ /* 0x000fe200078ec0ff */
[----:B------:R-:W-:Y:S06]  /*06d0*/  @!P1 BRA `(.L_x_3) ;  /* 0x0000000000089947 */ /* 0x000fec0003800000 */
[----:B-1234-:R-:W-:Y:S01]  /*06e0*/  UCGABAR_ARV ;  /* 0x00000000000079c7 */ /* 0x01efe20008000000 */
[----:B------:R-:W-:Y:S05]  /*06f0*/  BRA `(.L_x_4) ;  /* 0x0000000000047947 */ /* 0x000fea0003800000 */
.L_x_3:
[----:B-1234-:R-:W-:Y:S01]  /*0700*/  NOP ;  /* 0x0000000000007918 */ /* 0x01efe20000000000 */
.L_x_4:
[----:B------:R-:W-:Y:S01]  /*0710*/  ULDC.64 UR4, c[0x0][0x598] ;  /* 0x0001660000047ab9 */ /* 0x000fe20000000a00 */
[----:B------:R-:W-:Y:S01]  /*0720*/  ULDC.64 UR12, c[0x0][0x208] ;  /* 0x00008200000c7ab9 */ /* 0x000fe20000000a00 */
[----:B------:R-:W-:-:S04]  /*0730*/  ISETP.NE.U32.AND P0, PT, RZ, UR4, PT ;  /* 0x00000004ff007c0c */ /* 0x000fc8000bf05070 */
[----:B------:R-:W-:-:S13]  /*0740*/  ISETP.NE.AND.EX P0, PT, RZ, UR5, PT, P0 ;  /* 0x00000005ff007c0c */ /* 0x000fda000bf05300 */
[----:B------:R-:W-:Y:S05]  /*0750*/  @!P0 BRA `(.L_x_5) ;  /* 0x00000000001c8947 */ /* 0x000fea0003800000 */
[----:B------:R-:W0:Y:S02]  /*0760*/  LDC.64 R6, c[0x0][0x598] ;  /* 0x00016600ff067b82 */ /* 0x000e240000000a00 */
[----:B0-----:R-:W2:Y:S02]  /*0770*/  LDG.E.64 R6, desc[UR12][R6.64] ;  /* 0x0000000c06067981 */ /* 0x001ea4000c1e1b00 */
[----:B--2---:R-:W-:-:S04]  /*0780*/  ISETP.NE.U32.AND P0, PT, R6, RZ, PT ;  /* 0x000000ff0600720c */ /* 0x004fc80003f05070 */
[----:B------:R-:W-:-:S13]  /*0790*/  ISETP.NE.AND.EX P0, PT, R7, RZ, PT, P0 ;  /* 0x000000ff0700720c */ /* 0x000fda0003f05300 */
[----:B------:R-:W-:Y:S05]  /*07a0*/  @!P0 BRA `(.L_x_5) ;  /* 0x0000000000088947 */ /* 0x000fea0003800000 */
[----:B------:R0:W5:Y:S01]  /*07b0*/  LD.E R8, desc[UR12][R6.64] ;  /* 0x0000000c06087980 */ /* 0x000162000c101900 */
[----:B------:R-:W-:Y:S05]  /*07c0*/  BRA `(.L_x_6) ;  /* 0x0000000000207947 */ /* 0x000fea0003800000 */
.L_x_5:
[----:B------:R-:W-:Y:S02]  /*07d0*/  ULDC.64 UR4, c[0x0][0x588] ;  /* 0x0001620000047ab9 */ /* 0x000fe40000000a00 */
[----:B------:R-:W-:-:S04]  /*07e0*/  ISETP.NE.U32.AND P0, PT, RZ, UR4, PT ;  /* 0x00000004ff007c0c */ /* 0x000fc8000bf05070 */
[----:B------:R-:W-:-:S13]  /*07f0*/  ISETP.NE.AND.EX P0, PT, RZ, UR5, PT, P0 ;  /* 0x00000005ff007c0c */ /* 0x000fda000bf05300 */
[----:B------:R-:W-:Y:S05]  /*0800*/  @!P0 BRA `(.L_x_7) ;  /* 0x00000000000c8947 */ /* 0x000fea0003800000 */
[----:B------:R-:W0:Y:S02]  /*0810*/  LDC.64 R8, c[0x0][0x588] ;  /* 0x00016200ff087b82 */ /* 0x000e240000000a00 */
[----:B0-----:R1:W5:Y:S01]  /*0820*/  LDG.E R8, desc[UR12][R8.64] ;  /* 0x0000000c08087981 */ /* 0x001362000c1e1900 */
[----:B------:R-:W-:Y:S05]  /*0830*/  BRA `(.L_x_6) ;  /* 0x0000000000047947 */ /* 0x000fea0003800000 */
.L_x_7:
[----:B------:R-:W2:Y:S02]  /*0840*/  LDC R8, c[0x0][0x580] ;  /* 0x00016000ff087b82 */ /* 0x000ea40000000800 */
.L_x_6:
[----:B------:R-:W-:Y:S02]  /*0850*/  ULDC.64 UR4, c[0x0][0x5a0] ;  /* 0x0001680000047ab9 */ /* 0x000fe40000000a00 */
[----:B------:R-:W-:-:S04]  /*0860*/  ISETP.NE.U32.AND P0, PT, RZ, UR4, PT ;  /* 0x00000004ff007c0c */ /* 0x000fc8000bf05070 */
[----:B------:R-:W-:-:S13]  /*0870*/  ISETP.NE.AND.EX P0, PT, RZ, UR5, PT, P0 ;  /* 0x00000005ff007c0c */ /* 0x000fda000bf05300 */
[----:B------:R-:W-:Y:S05]  /*0880*/  @!P0 BRA `(.L_x_8) ;  /* 0x00000000001c8947 */ /* 0x000fea0003800000 */
[----:B0-----:R-:W0:Y:S02]  /*0890*/  LDC.64 R6, c[0x0][0x5a0] ;  /* 0x00016800ff067b82 */ /* 0x001e240000000a00 */
[----:B0-----:R-:W3:Y:S02]  /*08a0*/  LDG.E.64 R6, desc[UR12][R6.64] ;  /* 0x0000000c06067981 */ /* 0x001ee4000c1e1b00 */
[----:B---3--:R-:W-:-:S04]  /*08b0*/  ISETP.NE.U32.AND P0, PT, R6, RZ, PT ;  /* 0x000000ff0600720c */ /* 0x008fc80003f05070 */
[----:B------:R-:W-:-:S13]  /*08c0*/  ISETP.NE.AND.EX P0, PT, R7, RZ, PT, P0 ;  /* 0x000000ff0700720c */ /* 0x000fda0003f05300 */
[----:B------:R-:W-:Y:S05]  /*08d0*/  @!P0 BRA `(.L_x_8) ;  /* 0x0000000000088947 */ /* 0x000fea0003800000 */
[----:B-1----:R0:W5:Y:S01]  /*08e0*/  LD.E R9, desc[UR12][R6.64] ;  /* 0x0000000c06097980 */ /* 0x002162000c101900 */
[----:B------:R-:W-:Y:S05]  /*08f0*/  BRA `(.L_x_9) ;  /* 0x0000000000207947 */ /* 0x000fea0003800000 */
.L_x_8:
[----:B------:R-:W-:Y:S02]  /*0900*/  ULDC.64 UR4, c[0x0][0x590] ;  /* 0x0001640000047ab9 */ /* 0x000fe40000000a00 */
[----:B------:R-:W-:-:S04]  /*0910*/  ISETP.NE.U32.AND P0, PT, RZ, UR4, PT ;  /* 0x00000004ff007c0c */ /* 0x000fc8000bf05070 */
[----:B------:R-:W-:-:S13]  /*0920*/  ISETP.NE.AND.EX P0, PT, RZ, UR5, PT, P0 ;  /* 0x00000005ff007c0c */ /* 0x000fda000bf05300 */
[----:B------:R-:W-:Y:S05]  /*0930*/  @!P0 BRA `(.L_x_10) ;  /* 0x00000000000c8947 */ /* 0x000fea0003800000 */
[----:B0-----:R-:W1:Y:S02]  /*0940*/  LDC.64 R6, c[0x0][0x590] ;  /* 0x00016400ff067b82 */ /* 0x001e640000000a00 */
[----:B-1----:R1:W5:Y:S01]  /*0950*/  LDG.E R9, desc[UR12][R6.64] ;  /* 0x0000000c06097981 */ /* 0x002362000c1e1900 */
[----:B------:R-:W-:Y:S05]  /*0960*/  BRA `(.L_x_9) ;  /* 0x0000000000047947 */ /* 0x000fea0003800000 */
.L_x_10:
[----:B-1----:R-:W3:Y:S02]  /*0970*/  LDC R9, c[0x0][0x584] ;  /* 0x00016100ff097b82 */ /* 0x002ee40000000800 */
.L_x_9:
[----:B------:R-:W4:Y:S08]  /*0980*/  LDC R3, c[0x0][0x3c4] ;  /* 0x0000f100ff037b82 */ /* 0x000f300000000800 */
[----:B------:R-:W2:Y:S01]  /*0990*/  LDC.64 R16, c[0x0][0x3c8] ;  /* 0x0000f200ff107b82 */ /* 0x000ea20000000a00 */
[----:B----4-:R-:W-:-:S05]  /*09a0*/  VIADD R3, R3, 0x3f ;  /* 0x0000003f03037836 */ /* 0x010fca0000000000 */
[----:B01----:R-:W-:-:S04]  /*09b0*/  SHF.R.S32.HI R6, RZ, 0x1f, R3 ;  /* 0x0000001fff067819 */ /* 0x003fc80000011403 */
[----:B------:R-:W-:-:S04]  /*09c0*/  LEA.HI R6, R6, R3, RZ, 0x6 ;  /* 0x0000000306067211 */ /* 0x000fc800078f30ff */
[----:B------:R-:W-:-:S05]  /*09d0*/  SHF.R.S32.HI R7, RZ, 0x6, R6 ;  /* 0x00000006ff077819 */ /* 0x000fca0000011406 */
[----:B--2---:R-:W-:-:S04]  /*09e0*/  IMAD R6, R7, R16, RZ ;  /* 0x0000001007067224 */ /* 0x004fc800078e02ff */
[----:B------:R-:W-:Y:S01]  /*09f0*/  IMAD R3, R6, R17, RZ ;  /* 0x0000001106037224 */ /* 0x000fe200078e02ff */
[----:B------:R-:W-:Y:S06]  /*0a00*/  @!P1 BRA `(.L_x_11) ;  /* 0x00000000000c9947 */ /* 0x000fec0003800000 */
[----:B------:R-:W-:Y:S01]  /*0a10*/  UCGABAR_WAIT ;  /* 0x0000000000007dc7 */ /* 0x000fe20008000000 */
[----:B------:R-:W-:Y:S01]  /*0a20*/  CCTL.IVALL ;  /* 0x00000000ff00798f */ /* 0x000fe20002000000 */
[----:B------:R-:W-:Y:S05]  /*0a30*/  BRA `(.L_x_12) ;  /* 0x0000000000047947 */ /* 0x000fea0003800000 */
.L_x_11:
[----:B------:R-:W-:Y:S06]  /*0a40*/  BAR.SYNC.DEFER_BLOCKING 0x0 ;  /* 0x0000000000007b1d */ /* 0x000fec0000010000 */
.L_x_12:
[----:B------:R-:W-:-:S13]  /*0a50*/  ISETP.NE.AND P0, PT, R10, RZ, PT ;  /* 0x000000ff0a00720c */ /* 0x000fda0003f05270 */
[----:B------:R-:W-:Y:S05]  /*0a60*/  @!P0 BRA `(.L_x_13) ;  /* 0x0000008800788947 */ /* 0x000fea0003800000 */
[----:B------:R-:W-:-:S13]  /*0a70*/  ISETP.NE.AND P0, PT, R10, 0x1, PT ;  /* 0x000000010a00780c */ /* 0x000fda0003f05270 */
[----:B------:R-:W-:Y:S05]  /*0a80*/  @P0 EXIT ;  /* 0x000000000000094d */ /* 0x000fea0003800000 */
[----:B------:R-:W-:Y:S01]  /*0a90*/  ISETP.GE.AND P0, PT, R3, 0x1, PT ;  /* 0x000000010300780c */ /* 0x000fe20003f06270 */
[----:B------:R-:W-:Y:S01]  /*0aa0*/  UMOV UR4, URZ ;  /* 0x0000003f00047c82 */ /* 0x000fe20008000000 */
[----:B------:R-:W-:Y:S02]  /*0ab0*/  CS2R R86, SRZ ;  /* 0x0000000000567805 */ /* 0x000fe4000001ff00 */
[----:B------:R-:W-:Y:S02]  /*0ac0*/  CS2R R88, SRZ ;  /* 0x0000000000587805 */ /* 0x000fe4000001ff00 */
[----:B------:R-:W-:Y:S02]  /*0ad0*/  CS2R R90, SRZ ;  /* 0x00000000005a7805 */ /* 0x000fe4000001ff00 */
[----:B------:R-:W-:Y:S02]  /*0ae0*/  CS2R R92, SRZ ;  /* 0x00000000005c7805 */ /* 0x000fe4000001ff00 */
[----:B------:R-:W-:-:S02]  /*0af0*/  CS2R R94, SRZ ;  /* 0x00000000005e7805 */ /* 0x000fc4000001ff00 */
[----:B------:R-:W-:Y:S02]  /*0b00*/  CS2R R96, SRZ ;  /* 0x0000000000607805 */ /* 0x000fe4000001ff00 */
        /* <DEDUP_REMOVED lines=57> */
[----:B------:R-:W-:Y:S01]  /*0ea0*/  CS2R R84, SRZ ;  /* 0x0000000000547805 */ /* 0x000fe2000001ff00 */
[----:B------:R-:W-:Y:S06]  /*0eb0*/  @!P0 BRA `(.L_x_14) ;  /* 0x0000000000d88947 */ /* 0x000fec0003800000 */
[----:B------:R-:W-:-:S04]  /*0ec0*/  LOP3.LUT R5, R2, 0x1, RZ, 0xfc, !PT ;  /* 0x0000000102057812 */ /* 0x000fc800078efcff */
[----:B------:R-:W-:-:S13]  /*0ed0*/  ISETP.NE.AND P1, PT, R5, 0x3, PT ;  /* 0x000000030500780c */ /* 0x000fda0003f25270 */
[----:B------:R-:W-:Y:S05]  /*0ee0*/  @!P1 BRA `(.L_x_15) ;  /* 0x0000000000049947 */ /* 0x000fea0003800000 */
[----:B------:R-:W-:Y:S01]  /*0ef0*/  BPT.TRAP 0x1 ;  /* 0x000000040000795c */ /* 0x000fe20000300000 */
.L_x_15:
[----:B------:R-:W0:Y:S01]  /*0f00*/  S2UR UR5, SR_CgaCtaId ;  /* 0x00000000000579c3 */ /* 0x000e220000008800 */
[----:B------:R-:W-:Y:S01]  /*0f10*/  SHF.L.U32 R5, RZ, 0x1f, RZ ;  /* 0x0000001fff057819 */ /* 0x000fe200000006ff */
[----:B------:R-:W-:Y:S02]  /*0f20*/  UMOV UR4, 0x400 ;  /* 0x0000040000047882 */ /* 0x000fe40000000000 */
[----:B0-----:R-:W-:-:S12]  /*0f30*/  ULEA UR4, UR5, UR4, 0x18 ;  /* 0x0000000405047291 */ /* 0x001fd8000f8ec03f */
.L_x_16:
[----:B0-----:R-:W-:-:S04]  /*0f40*/  IMAD.U32 R6, RZ, RZ, UR4 ;  /* 0x00000004ff067e24 */ /* 0x001fc8000f8e00ff */
[----:B------:R0:W1:Y:S03]  /*0f50*/  SYNCS.PHASECHK.TRANS64.TRYWAIT P1, [R6+URZ+0x38000], R5 ;  /* 0x03800005060075a7 */ /* 0x000066000802017f */
[----:B-1----:R-:W-:Y:S05]  /*0f60*/  @!P1 NANOSLEEP.SYNCS 0x989680 ;  /* 0x009896800000995d */ /* 0x002fea0003900000 */
[----:B------:R-:W1:Y:S02]  /*0f70*/  @!P1 SYNCS.PHASECHK.TRANS64 P1, [R6+URZ+0x38000], R5 ;  /* 0x03800005060095a7 */ /* 0x000e64000802007f */
[----:B-1----:R-:W-:Y:S05]  /*0f80*/  @!P1 BRA `(.L_x_16) ;  /* 0xfffffffc00ec9947 */ /* 0x002fea000383ffff */
[----:B------:R-:W-:Y:S01]  /*0f90*/  UIADD3 UR5, UR4, 0x1c000, URZ ;  /* 0x0001c00004057890 */ /* 0x000fe2000fffe03f */
[----:B------:R-:W-:Y:S01]  /*0fa0*/  WARPGROUP.ARRIVE ;  /* 0x00000000000079c5 */ /* 0x000fe20000000000 */
[----:B------:R-:W-:Y:S02]  /*0fb0*/  USHF.R.U32.HI UR4, URZ, 0x4, UR4 ;  /* 0x000000043f047899 */ /* 0x000fe40008011604 */
[----:B------:R-:W-:Y:S02]  /*0fc0*/  USHF.R.U32.HI UR5, URZ, 0x4, UR5 ;  /* 0x000000043f057899 */ /* 0x000fe40008011605 */
[----:B------:R-:W-:Y:S02]  /*0fd0*/  ULOP3.LUT UR4, UR4, 0x3fff, URZ, 0xc0, !UPT ;  /* 0x00003fff04047892 */ /* 0x000fe4000f8ec03f */
[----:B------:R-:W-:Y:S02]  /*0fe0*/  ULOP3.LUT UR5, UR5, 0x3fff, URZ, 0xc0, !UPT ;  /* 0x00003fff05057892 */ /* 0x000fe4000f8ec03f */
[----:B------:R-:W-:-:S02]  /*0ff0*/  ULOP3.LUT UR8, UR4, 0x10000, URZ, 0xfc, !UPT ;  /* 0x0001000004087892 */ /* 0x000fc4000f8efc3f */
[----:B------:R-:W-:Y:S01]  /*1000*/  ULOP3.LUT UR9, UR5, 0x2000000, URZ, 0xfc, !UPT ;  /* 0x0200000005097892 */ /* 0x000fe2000f8efc3f */
[----:B------:R-:W-:Y:S02]  /*1010*/  UMOV UR7, 0x40000040 ;  /* 0x4000004000077882 */ /* 0x000fe40000000000 */
[----:B------:R-:W-:Y:S02]  /*1020*/  UMOV UR5, 0x40000040 ;  /* 0x4000004000057882 */ /* 0x000fe40000000000 */
[----:B------:R-:W-:Y:S02]  /*1030*/  UMOV UR4, UR8 ;  /* 0x0000000800047c82 */ /* 0x000fe40008000000 */
[----:B------:R-:W-:Y:S02]  /*1040*/  UMOV UR6, UR9 ;  /* 0x0000000900067c82 */ /* 0x000fe40008000000 */
[----:B------:R-:W-:Y:S01]  /*1050*/  HGMMA.64x128x16.F32 R88, gdesc[UR4].tnspB, RZ, !UPT ;  /* 0x41e00000045879f0 */ /* 0x000fe2000c7008ff */
[----:B------:R-:W-:Y:S01]  /*1060*/  UIADD3 UR4, UR8, 0x200, URZ ;  /* 0x0000020008047890 */ /* 0x000fe2000fffe03f */
[----:B------:R-:W-:-:S10]  /*1070*/  UMOV UR5, 0x40000040 ;  /* 0x4000004000057882 */ /* 0x000fd40000000000 */
[----:B------:R-:W-:Y:S01]  /*1080*/  HGMMA.64x128x16.F32 R24, gdesc[UR4].tnspB, RZ, !UPT ;  /* 0x41e00000041879f0 */ /* 0x000fe2000c7008ff */
[----:B------:R-:W-:Y:S02]  /*1090*/  UIADD3 UR4, UR8, 0x2, URZ ;  /* 0x0000000208047890 */ /* 0x000fe4000fffe03f */
[----:B------:R-:W-:Y:S01]  /*10a0*/  UIADD3 UR6, UR9, 0x80, URZ ;  /* 0x0000008009067890 */ /* 0x000fe2000fffe03f */
[----:B------:R-:W-:Y:S01]  /*10b0*/  UMOV UR5, 0x40000040 ;  /* 0x4000004000057882 */ /* 0x000fe20000000000 */
[----:B------:R-:W-:-:S07]  /*10c0*/  UMOV UR7, 0x40000040 ;  /* 0x4000004000077882 */ /* 0x000fce0000000000 */
[----:B------:R-:W-:Y:S01]  /*10d0*/  HGMMA.64x128x16.F32 R88, gdesc[UR4].tnspB, R88 ;  /* 0x41e00000045879f0 */ /* 0x000fe20008700858 */
[----:B------:R-:W-:Y:S01]  /*10e0*/  UIADD3 UR4, UR8, 0x202, URZ ;  /* 0x0000020208047890 */ /* 0x000fe2000fffe03f */
[----:B------:R-:W-:-:S10]  /*10f0*/  UMOV UR5, 0x40000040 ;  /* 0x4000004000057882 */ /* 0x000fd40000000000 */
[----:B------:R-:W-:Y:S01]  /*1100*/  HGMMA.64x128x16.F32 R24, gdesc[UR4].tnspB, R24 ;  /* 0x41e00000041879f0 */ /* 0x000fe20008700818 */
        /* <DEDUP_REMOVED lines=15> */
[----:B------:R-:W-:Y:S01]  /*1200*/  HGMMA.64x128x16.F32 R24, gdesc[UR4].tnspB, R24, gsb0 ;  /* 0x41e00000041879f0 */ /* 0x000fe20008000818 */
[----:B------:R-:W-:-:S05]  /*1210*/  UMOV UR4, 0x1 ;  /* 0x0000000100047882 */ /* 0x000fca0000000000 */
.L_x_14:
[----:B0-----:R-:W-:-:S05]  /*1220*/  VIMNMX R6, R3, 0x1, PT ;  /* 0x0000000103067848 */ /* 0x001fca0003fe0100 */
[----:B------:R-:W-:-:S05]  /*1230*/  IMAD.IADD R5, R3, 0x1, -R6 ;  /* 0x0000000103057824 */ /* 0x000fca00078e0a06 */
[----:B------:R-:W-:-:S13]  /*1240*/  ISETP.GE.AND P1, PT, R5, 0x1, PT ;  /* 0x000000010500780c */ /* 0x000fda0003f26270 */
[----:B------:R-:W-:Y:S05]  /*1250*/  @!P1 BRA `(.L_x_17) ;  /* 0x00000004004c9947 */ /* 0x000fea0003800000 */
[----:B------:R-:W0:Y:S01]  /*1260*/  S2UR UR6, SR_CgaCtaId ;  /* 0x00000000000679c3 */ /* 0x000e220000008800 */
[----:B------:R-:W-:Y:S01]  /*1270*/  UMOV UR5, 0x400 ;  /* 0x0000040000057882 */ /* 0x000fe20000000000 */
[----:B------:R-:W-:Y:S01]  /*1280*/  LOP3.LUT R12, R2, 0x1, RZ, 0xfc, !PT ;  /* 0x00000001020c7812 */ /* 0x000fe200078efcff */
[----:B------:R-:W-:Y:S01]  /*1290*/  IMAD.MOV.U32 R11, RZ, RZ, RZ ;  /* 0x000000ffff0b7224 */ /* 0x000fe200078e00ff */
[----:B------:R-:W-:Y:S01]  /*12a0*/  UISETP.NE.U32.AND UP0, UPT, UR4, URZ, UPT ;  /* 0x0000003f0400728c */ /* 0x000fe2000bf05070 */
[----:B------:R-:W-:Y:S02]  /*12b0*/  IMAD.MOV.U32 R3, RZ, RZ, R5 ;  /* 0x000000ffff037224 */ /* 0x000fe400078e0005 */
[----:B------:R-:W-:Y:S01]  /*12c0*/  IMAD.MOV.U32 R6, RZ, RZ, RZ ;  /* 0x000000ffff067224 */ /* 0x000fe200078e00ff */
[----:B0-----:R-:W-:-:S04]  /*12d0*/  ULEA UR7, UR6, UR5, 0x18 ;  /* 0x0000000506077291 */ /* 0x001fc8000f8ec03f */
[----:B------:R-:W-:Y:S02]  /*12e0*/  UIADD3 UR6, UR7, 0x1c000, URZ ;  /* 0x0001c00007067890 */ /* 0x000fe4000fffe03f */
[----:B------:R-:W-:Y:S02]  /*12f0*/  USHF.R.U32.HI UR5, URZ, 0x4, UR7 ;  /* 0x000000043f057899 */ /* 0x000fe40008011607 */
[----:B------:R-:W-:Y:S02]  /*1300*/  USHF.R.U32.HI UR6, URZ, 0x4, UR6 ;  /* 0x000000043f067899 */ /* 0x000fe40008011606 */
[----:B------:R-:W-:Y:S02]  /*1310*/  ULOP3.LUT UR5, UR5, 0x3fff, URZ, 0xc0, !UPT ;  /* 0x00003fff05057892 */ /* 0x000fe4000f8ec03f */
[----:B------:R-:W-:Y:S02]  /*1320*/  ULOP3.LUT UR6, UR6, 0x3fff, URZ, 0xc0, !UPT ;  /* 0x00003fff06067892 */ /* 0x000fe4000f8ec03f */
[----:B------:R-:W-:-:S02]  /*1330*/  ULOP3.LUT UR14, UR5, 0x10000, URZ, 0xfc, !UPT ;  /* 0x00010000050e7892 */ /* 0x000fc4000f8efc3f */
[----:B------:R-:W-:-:S12]  /*1340*/  ULOP3.LUT UR15, UR6, 0x2000000, URZ, 0xfc, !UPT ;  /* 0x02000000060f7892 */ /* 0x000fd8000f8efc3f */
.L_x_22:
[----:B------:R-:W-:-:S13]  /*1350*/  ISETP.NE.AND P2, PT, R12, 0x3, PT ;  /* 0x000000030c00780c */ /* 0x000fda0003f45270 */
[----:B------:R-:W-:Y:S05]  /*1360*/  @!P2 BRA `(.L_x_18) ;  /* 0x000000000004a947 */ /* 0x000fea0003800000 */
[----:B------:R-:W-:Y:S01]  /*1370*/  BPT.TRAP 0x1 ;  /* 0x000000040000795c */ /* 0x000fe20000300000 */
.L_x_18:
[----:B------:R-:W-:Y:S01]  /*1380*/  SHF.L.U32 R7, R11, 0x1f, RZ ;  /* 0x0000001f0b077819 */ /* 0x000fe200000006ff */
[----:B------:R-:W-:-:S12]  /*1390*/  ULEA UR5, UR4, UR7, 0x3 ;  /* 0x0000000704057291 */ /* 0x000fd8000f8e183f */
.L_x_19:
[----:B0-----:R-:W-:-:S04]  /*13a0*/  IMAD.U32 R10, RZ, RZ, UR5 ;  /* 0x00000005ff0a7e24 */ /* 0x001fc8000f8e00ff */
[----:B------:R0:W1:Y:S03]  /*13b0*/  SYNCS.PHASECHK.TRANS64.TRYWAIT P1, [R10+URZ+0x38000], R7 ;  /* 0x038000070a0075a7 */ /* 0x000066000802017f */
[----:B-1----:R-:W-:Y:S05]  /*13c0*/  @!P1 NANOSLEEP.SYNCS 0x989680 ;  /* 0x009896800000995d */ /* 0x002fea0003900000 */
[----:B------:R-:W1:Y:S02]  /*13d0*/  @!P1 SYNCS.PHASECHK.TRANS64 P1, [R10+URZ+0x38000], R7 ;  /* 0x038000070a0095a7 */ /* 0x000e64000802007f */
[----:B-1----:R-:W-:Y:S05]  /*13e0*/  @!P1 BRA `(.L_x_19) ;  /* 0xfffffffc00ec9947 */ /* 0x002fea000383ffff */
[----:B------:R-:W-:Y:S01]  /*13f0*/  ULEA UR5, UR4, UR14, 0xa ;  /* 0x0000000e04057291 */ /* 0x000fe2000f8e503f */
[----:B------:R-:W-:Y:S01]  /*1400*/  WARPGROUP.ARRIVE ;  /* 0x00000000000079c5 */ /* 0x000fe20000000000 */
[----:B------:R-:W-:Y:S01]  /*1410*/  ULEA UR6, UR4, UR15, 0xa ;  /* 0x0000000f04067291 */ /* 0x000fe2000f8e503f */
[----:B------:R-:W-:Y:S01]  /*1420*/  UMOV UR9, 0x40000040 ;  /* 0x4000004000097882 */ /* 0x000fe20000000000 */
[----:B------:R-:W-:-:S03]  /*1430*/  UMOV UR11, 0x40000040 ;  /* 0x40000040000b7882 */ /* 0x000fc60000000000 */
[----:B------:R-:W-:Y:S02]  /*1440*/  UMOV UR8, UR5 ;  /* 0x0000000500087c82 */ /* 0x000fe40008000000 */
[----:B------:R-:W-:Y:S02]  /*1450*/  UMOV UR10, UR6 ;  /* 0x00000006000a7c82 */ /* 0x000fe40008000000 */
[----:B------:R-:W-:Y:S01]  /*1460*/  HGMMA.64x128x16.F32 R88, gdesc[UR8].tnspB, R88, UP0 ;  /* 0x41e00000085879f0 */ /* 0x000fe2000bf00858 */
[----:B------:R-:W-:Y:S01]  /*1470*/  UIADD3 UR8, UR5, 0x200, URZ ;  /* 0x0000020005087890 */ /* 0x000fe2000fffe03f */
[----:B------:R-:W-:-:S10]  /*1480*/  UMOV UR9, 0x40000040 ;  /* 0x4000004000097882 */ /* 0x000fd40000000000 */
[----:B------:R-:W-:Y:S01]  /*1490*/  HGMMA.64x128x16.F32 R24, gdesc[UR8].tnspB, R24, UP0 ;  /* 0x41e00000081879f0 */ /* 0x000fe2000bf00818 */
        /* <DEDUP_REMOVED lines=23> */
[----:B------:R-:W-:Y:S03]  /*1610*/  HGMMA.64x128x16.F32 R24, gdesc[UR8].tnspB, R24, gsb0 ;  /* 0x41e00000081879f0 */ /* 0x000fe60008000818 */
[----:B------:R-:W-:Y:S02]  /*1620*/  WARPGROUP.DEPBAR.LE gsb0, 0x1 ;  /* 0x00008000000079c5 */ /* 0x000fe40000010100 */
[----:B------:R-:W-:Y:S05]  /*1630*/  @!P2 BRA `(.L_x_20) ;  /* 0x000000000004a947 */ /* 0x000fea0003800000 */
[----:B------:R-:W-:Y:S01]  /*1640*/  BPT.TRAP 0x1 ;  /* 0x000000040000795c */ /* 0x000fe20000300000 */
.L_x_20:
[----:B------:R-:W-:-:S13]  /*1650*/  ISETP.NE.AND P1, PT, R4, RZ, PT ;  /* 0x000000ff0400720c */ /* 0x000fda0003f25270 */
[----:B0-----:R-:W-:-:S05]  /*1660*/  @P1 LEA R7, R6, UR7, 0x3 ;  /* 0x0000000706071c11 */ /* 0x001fca000f8e18ff */
[----:B------:R-:W-:-:S05]  /*1670*/  @P1 VIADD R7, R7, 0x38038 ;  /* 0x0003803807071836 */ /* 0x000fca0000000000 */
[----:B------:R-:W-:-:S04]  /*1680*/  @P1 PRMT R7, R0, 0x654, R7 ;  /* 0x0000065400071816 */ /* 0x000fc80000000007 */
[----:B------:R0:W-:Y:S01]  /*1690*/  @P1 SYNCS.ARRIVE.TRANS64.RED.A1T0 RZ, [R7+URZ], RZ ;  /* 0x000000ff07ff19a7 */ /* 0x0001e2000810043f */
[----:B------:R-:W-:-:S13]  /*16a0*/  ISETP.GT.U32.AND P1, PT, R2, 0x1, PT ;  /* 0x000000010200780c */ /* 0x000fda0003f24070 */
[----:B0-----:R-:W-:Y:S05]  /*16b0*/  @P1 BRA `(.L_x_21) ;  /* 0x0000000000041947 */ /* 0x001fea0003800000 */
[----:B------:R-:W-:Y:S01]  /*16c0*/  BPT.TRAP 0x1 ;  /* 0x000000040000795c */ /* 0x000fe20000300000 */
.L_x_21:
[----:B------:R-:W-:Y:S01]  /*16d0*/  UIADD3 UR4, UR4, 0x1, URZ ;  /* 0x0000000104047890 */ /* 0x000fe2000fffe03f */
[C---:B------:R-:W-:Y:S01]  /*16e0*/  ISETP.GT.AND P2, PT, R3.reuse, 0x1, PT ;  /* 0x000000010300780c */ /* 0x040fe20003f44270 */
[----:B------:R-:W-:Y:S02]  /*16f0*/  VIADD R6, R6, 0x1 ;  /* 0x0000000106067836 */ /* 0x000fe40000000000 */
[----:B------:R-:W-:Y:S01]  /*1700*/  UISETP.NE.AND UP0, UPT, UR4, 0x7, UPT ;  /* 0x000000070400788c */ /* 0x000fe2000bf05270 */
[----:B------:R-:W-:Y:S02]  /*1710*/  VIADD R3, R3, 0xffffffff ;  /* 0xffffffff03037836 */ /* 0x000fe40000000000 */
[C---:B------:R-:W-:Y:S01]  /*1720*/  ISETP.NE.AND P1, PT, R6.reuse, 0x7, PT ;  /* 0x000000070600780c */ /* 0x040fe20003f25270 */
[----:B------:R-:W-:Y:S02]  /*1730*/  USEL UR5, URZ, 0x1, UP0 ;  /* 0x000000013f057887 */ /* 0x000fe40008000000 */
[----:B------:R-:W-:Y:S01]  /*1740*/  USEL UR4, UR4, URZ, UP0 ;  /* 0x0000003f04047287 */ /* 0x000fe20008000000 */
[----:B------:R-:W-:Y:S01]  /*1750*/  SEL R6, R6, RZ, P1 ;  /* 0x000000ff06067207 */ /* 0x000fe20000800000 */
[----:B------:R-:W-:-:S02]  /*1760*/  UPLOP3.LUT UP0, UPT, UPT, UPT, UPT, 0x80, 0x0 ;  /* 0x000000000000789c */ /* 0x000fc40003f0f070 */
[----:B------:R-:W-:Y:S01]  /*1770*/  LOP3.LUT R11, R11, UR5, RZ, 0x3c, !PT ;  /* 0x000000050b0b7c12 */ /* 0x000fe2000f8e3cff */
[----:B------:R-:W-:Y:S08]  /*1780*/  @P2 BRA `(.L_x_22) ;  /* 0xfffffff800f02947 */ /* 0x000ff0000383ffff */
.L_x_17:
[----:B------:R-:W-:Y:S02]  /*1790*/  WARPGROUP.DEPBAR.LE gsb0, 0x0 ;  /* 0x00008000000079c5 */ /* 0x000fe40000010000 */
[----:B------:R-:W-:Y:S05]  /*17a0*/  @!P0 BRA `(.L_x_23) ;  /* 0x00000000005c8947 */ /* 0x000fea0003800000 */
[----:B------:R-:W-:-:S04]  /*17b0*/  LOP3.LUT R3, R2, 0x1, RZ, 0xfc, !PT ;  /* 0x0000000102037812 */ /* 0x000fc800078efcff */
[----:B------:R-:W-:-:S13]  /*17c0*/  ISETP.NE.AND P0, PT, R3, 0x3, PT ;  /* 0x000000030300780c */ /* 0x000fda0003f05270 */
[----:B------:R-:W-:Y:S05]  /*17d0*/  @!P0 BRA `(.L_x_24) ;  /* 0x0000000000048947 */ /* 0x000fea0003800000 */
[----:B------:R-:W-:Y:S01]  /*17e0*/  BPT.TRAP 0x1 ;  /* 0x000000040000795c */ /* 0x000fe20000300000 */
.L_x_24:
[----:B------:R-:W-:Y:S01]  /*17f0*/  ISETP.NE.AND P0, PT, R4, RZ, PT ;  /* 0x000000ff0400720c */ /* 0x000fe20003f05270 */
[----:B------:R-:W-:Y:S01]  /*1800*/  BSSY B0, `(.L_x_25) ;  /* 0x000000f000007945 */ /* 0x000fe20003800000 */
[----:B------:R-:W-:-:S11]  /*1810*/  ISETP.GT.U32.AND P1, PT, R2, 0x1, PT ;  /* 0x000000010200780c */ /* 0x000fd60003f24070 */
[----:B------:R-:W-:Y:S05]  /*1820*/  @!P0 BRA `(.L_x_26) ;  /* 0x0000000000308947 */ /* 0x000fea0003800000 */
[----:B------:R-:W0:Y:S01]  /*1830*/  S2R R4, SR_CgaCtaId ;  /* 0x0000000000047919 */ /* 0x000e220000008800 */
[----:B------:R-:W-:-:S04]  /*1840*/  IMAD.WIDE.U32 R2, R5, 0x24924925, RZ ;  /* 0x2492492505027825 */ /* 0x000fc800078e00ff */
[----:B------:R-:W-:-:S05]  /*1850*/  IMAD.IADD R2, R5, 0x1, -R3 ;  /* 0x0000000105027824 */ /* 0x000fca00078e0a03 */
[----:B------:R-:W-:Y:S02]  /*1860*/  LEA.HI R2, R2, R3, RZ, 0x1f ;  /* 0x0000000302027211 */ /* 0x000fe400078ff8ff */
[----:B------:R-:W-:Y:S02]  /*1870*/  MOV R3, 0x400 ;  /* 0x0000040000037802 */ /* 0x000fe40000000f00 */
[----:B------:R-:W-:-:S05]  /*1880*/  SHF.R.U32.HI R2, RZ, 0x2, R2 ;  /* 0x00000002ff027819 */ /* 0x000fca0000011602 */
[----:B------:R-:W-:Y:S01]  /*1890*/  IMAD R2, R2, -0x7, R5 ;  /* 0xfffffff902027824 */ /* 0x000fe200078e0205 */
[----:B0-----:R-:W-:-:S05]  /*18a0*/  LEA R3, R4, R3, 0x18 ;  /* 0x0000000304037211 */ /* 0x001fca00078ec0ff */
[----:B------:R-:W-:-:S04]  /*18b0*/  IMAD R2, R2, 0x8, R3 ;  /* 0x0000000802027824 */ /* 0x000fc800078e0203 */
[----:B------:R-:W-:-:S05]  /*18c0*/  VIADD R3, R2, 0x38038 ;  /* 0x0003803802037836 */ /* 0x000fca0000000000 */
[----:B------:R-:W-:-:S04]  /*18d0*/  PRMT R3, R0, 0x654, R3 ;  /* 0x0000065400037816 */ /* 0x000fc80000000003 */
[----:B------:R0:W-:Y:S03]  /*18e0*/  SYNCS.ARRIVE.TRANS64.RED.A1T0 RZ, [R3+URZ], RZ ;  /* 0x000000ff03ff79a7 */ /* 0x0001e6000810043f */
.L_x_26:
[----:B------:R-:W-:Y:S05]  /*18f0*/  BSYNC B0 ;  /* 0x0000000000007941 */ /* 0x000fea0003800000 */
.L_x_25:
[----:B------:R-:W-:Y:S05]  /*1900*/  @P1 BRA `(.L_x_23) ;  /* 0x0000000000041947 */ /* 0x000fea0003800000 */
[----:B------:R-:W-:Y:S01]  /*1910*/  BPT.TRAP 0x1 ;  /* 0x000000040000795c */ /* 0x000fe20000300000 */
.L_x_23:
[----:B------:R-:W0:Y:S01]  /*1920*/  S2R R0, SR_TID.X ;  /* 0x0000000000007919 */ /* 0x000e220000002100 */
[----:B------:R-:W-:Y:S01]  /*1930*/  ULDC.64 UR4, c[0x0][0x280] ;  /* 0x0000a00000047ab9 */ /* 0x000fe20000000a00 */
[----:B------:R-:W1:Y:S01]  /*1940*/  S2R R2, SR_CTAID.Y ;  /* 0x0000000000027919 */ /* 0x000e620000002600 */
[----:B------:R-:W2:Y:S01]  /*1950*/  S2R R13, SR_CTAID.X ;  /* 0x00000000000d7919 */ /* 0x000ea20000002500 */
[----:B0-----:R-:W-:-:S04]  /*1960*/  SHF.R.S32.HI R3, RZ, 0x1f, R0 ;  /* 0x0000001fff037819 */ /* 0x001fc80000011400 */
[----:B------:R-:W-:-:S04]  /*1970*/  LEA.HI R3, R3, R0, RZ, 0x7 ;  /* 0x0000000003037211 */ /* 0x000fc800078f38ff */
[----:B------:R-:W-:Y:S01]  /*1980*/  LOP3.LUT R3, R3, 0xffffff80, RZ, 0xc0, !PT ;  /* 0xffffff8003037812 */ /* 0x000fe200078ec0ff */
[----:B--2---:R-:W-:-:S04]  /*1990*/  IMAD.SHL.U32 R4, R13, 0x80, RZ ;  /* 0x000000800d047824 */ /* 0x004fc800078e00ff */
[----:B------:R-:W-:Y:S02]  /*19a0*/  IMAD.IADD R5, R0, 0x1, -R3 ;  /* 0x0000000100057824 */ /* 0x000fe400078e0a03 */
[----:B-1----:R-:W-:-:S03]  /*19b0*/  IMAD.SHL.U32 R0, R2, 0x80, RZ ;  /* 0x0000008002007824 */ /* 0x002fc600078e00ff */
[----:B------:R-:W-:Y:S02]  /*19c0*/  SHF.R.S32.HI R6, RZ, 0x1f, R5 ;  /* 0x0000001fff067819 */ /* 0x000fe40000011405 */
[----:B------:R-:W-:Y:S02]  /*19d0*/  ISETP.GE.AND P0, PT, R0, UR5, PT ;  /* 0x0000000500007c0c */ /* 0x000fe4000bf06270 */
[----:B------:R-:W-:Y:S02]  /*19e0*/  LEA.HI R2, R6, R5, RZ, 0x2 ;  /* 0x0000000506027211 */ /* 0x000fe400078f10ff */
[----:B------:R-:W-:Y:S02]  /*19f0*/  ISETP.GE.OR P0, PT, R4, UR4, P0 ;  /* 0x0000000404007c0c */ /* 0x000fe40008706670 */
[--C-:B------:R-:W-:Y:S02]  /*1a00*/  SHF.R.S32.HI R10, RZ, 0x2, R2.reuse ;  /* 0x00000002ff0a7819 */ /* 0x100fe40000011402 */
[----:B------:R-:W-:-:S04]  /*1a10*/  SHF.R.S32.HI R3, RZ, 0x1f, R2 ;  /* 0x0000001fff037819 */ /* 0x000fc80000011402 */
[----:B------:R-:W-:-:S04]  /*1a20*/  LEA.HI R3, R3, R10, RZ, 0x3 ;  /* 0x0000000a03037211 */ /* 0x000fc800078f18ff */
[----:B------:R-:W-:Y:S01]  /*1a30*/  LOP3.LUT R3, R3, 0xfffffff8, RZ, 0xc0, !PT ;  /* 0xfffffff803037812 */ /* 0x000fe200078ec0ff */
[----:B------:R-:W-:Y:S06]  /*1a40*/  @P0 EXIT ;  /* 0x000000000000094d */ /* 0x000fec0003800000 */
[----:B------:R-:W0:Y:S01]  /*1a50*/  LDC.64 R16, c[0x0][0x5d0] ;  /* 0x00017400ff107b82 */ /* 0x000e220000000a00 */
[----:B------:R-:W-:Y:S01]  /*1a60*/  LOP3.LUT R2, R2, 0x7ffffffc, RZ, 0xc0, !PT ;  /* 0x7ffffffc02027812 */ /* 0x000fe200078ec0ff */
[----:B------:R-:W-:Y:S01]  /*1a70*/  IMAD.IADD R10, R10, 0x1, -R3 ;  /* 0x000000010a0a7824 */ /* 0x000fe200078e0a03 */
[----:B------:R-:W-:Y:S02]  /*1a80*/  LEA.HI R3, R6, R5, RZ, 0x5 ;  /* 0x0000000506037211 */ /* 0x000fe400078f28ff */
[----:B---3-5:R-:W-:Y:S01]  /*1a90*/  FSETP.NEU.AND P1, PT, R9, RZ, PT ;  /* 0x000000ff0900720b */ /* 0x028fe20003f2d000 */
[----:B------:R-:W-:Y:S01]  /*1aa0*/  IMAD.IADD R2, R5, 0x1, -R2 ;  /* 0x0000000105027824 */ /* 0x000fe200078e0a02 */
[----:B------:R-:W-:Y:S02]  /*1ab0*/  SHF.R.S32.HI R11, RZ, 0x1f, R10 ;  /* 0x0000001fff0b7819 */ /* 0x000fe4000001140a */
[----:B------:R-:W-:Y:S01]  /*1ac0*/  SHF.R.S32.HI R5, RZ, 0x5, R3 ;  /* 0x00000005ff057819 */ /* 0x000fe20000011403 */
[----:B------:R-:W-:-:S02]  /*1ad0*/  IMAD.SHL.U32 R7, R2, 0x2, RZ ;  /* 0x0000000202077824 */ /* 0x000fc400078e00ff */
[----:B------:R-:W-:-:S03]  /*1ae0*/  IMAD.WIDE R2, R13, 0x80, R10 ;  /* 0x000000800d027825 */ /* 0x000fc600078e020a */
[----:B------:R-:W-:Y:S01]  /*1af0*/  SHF.R.S32.HI R13, RZ, 0x1f, R7 ;  /* 0x0000001fff0d7819 */ /* 0x000fe20000011407 */
[C---:B------:R-:W-:Y:S01]  /*1b00*/  IMAD R11, R5.reuse, -0x10, -R4 ;  /* 0xfffffff0050b7824 */ /* 0x040fe200078e0a04 */
[----:B------:R-:W-:Y:S01]  /*1b10*/  IADD3 R4, P0, R0, R7, RZ ;  /* 0x0000000700047210 */ /* 0x000fe20007f1e0ff */
[----:B------:R-:W-:-:S03]  /*1b20*/  IMAD.WIDE R2, R5, 0x10, R2 ;  /* 0x0000001005027825 */ /* 0x000fc600078e0202 */
[----:B------:R-:W-:Y:S02]  /*1b30*/  LEA.HI.X.SX32 R5, R0, R13, 0x1, P0 ;  /* 0x0000000d00057211 */ /* 0x000fe400000f0eff */
[----:B------:R-:W-:Y:S01]  /*1b40*/  IADD3 R10, R11, UR4, -R10 ;  /* 0x000000040b0a7c10 */ /* 0x000fe2000fffe80a */
[-C--:B0-----:R-:W-:Y:S01]  /*1b50*/  IMAD R6, R3, R16.reuse, RZ ;  /* 0x0000001003067224 */ /* 0x081fe200078e02ff */
[----:B------:R-:W-:Y:S01]  /*1b60*/  IADD3 R0, -R7, UR5, -R0 ;  /* 0x0000000507007c10 */ /* 0x000fe2000fffe900 */
[----:B------:R-:W-:Y:S01]  /*1b70*/  IMAD.WIDE.U32 R14, R2, R16, R4 ;  /* 0x00000010020e7225 */ /* 0x000fe200078e0004 */
[----:B------:R-:W-:Y:S02]  /*1b80*/  ISETP.GT.AND P2, PT, R10, RZ, PT ;  /* 0x000000ff0a00720c */ /* 0x000fe40003f44270 */
[--C-:B------:R-:W-:Y:S01]  /*1b90*/  SHF.L.U64.HI R20, R16, 0x3, R17.reuse ;  /* 0x0000000310147819 */ /* 0x100fe20000010211 */
[----:B------:R-:W-:Y:S01]  /*1ba0*/  IMAD R19, R2, R17, R6 ;  /* 0x0000001102137224 */ /* 0x000fe200078e0206 */
[C---:B------:R-:W-:Y:S01]  /*1bb0*/  SHF.L.U64.HI R11, R16.reuse, 0x6, R17 ;  /* 0x00000006100b7819 */ /* 0x040fe20000010211 */
[----:B------:R-:W-:Y:S01]  /*1bc0*/  IMAD.SHL.U32 R21, R16, 0x8, RZ ;  /* 0x0000000810157824 */ /* 0x000fe200078e00ff */
[----:B------:R-:W-:Y:S01]  /*1bd0*/  ISETP.GT.AND P0, PT, R0, RZ, P2 ;  /* 0x000000ff0000720c */ /* 0x000fe20001704270 */
[----:B------:R-:W-:-:S02]  /*1be0*/  IMAD.SHL.U32 R16, R16, 0x40, RZ ;  /* 0x0000004010107824 */ /* 0x000fc400078e00ff */
[----:B------:R-:W-:Y:S01]  /*1bf0*/  IMAD.IADD R19, R15, 0x1, R19 ;  /* 0x000000010f137824 */ /* 0x000fe200078e0213 */
[----:B------:R-:W-:Y:S09]  /*1c00*/  @!P1 BRA `(.L_x_27) ;  /* 0x0000005000dc9947 */ /* 0x000ff20003800000 */
[----:B------:R-:W-:Y:S01]  /*1c10*/  ULDC.64 UR6, c[0x0][0x5b0] ;  /* 0x00016c0000067ab9 */ /* 0x000fe20000000a00 */
[----:B------:R-:W-:Y:S01]  /*1c20*/  ULDC.64 UR8, c[0x0][0x5a8] ;  /* 0x00016a0000087ab9 */ /* 0x000fe20000000a00 */
[----:B------:R-:W-:Y:S01]  /*1c30*/  IMAD R17, R3, UR6, RZ ;  /* 0x0000000603117c24 */ /* 0x000fe2000f8e02ff */
[----:B------:R-:W-:Y:S01]  /*1c40*/  ULDC.64 UR4, c[0x0][0x5c8] ;  /* 0x0001720000047ab9 */ /* 0x000fe20000000a00 */
[----:B------:R-:W-:-:S04]  /*1c50*/  IMAD.WIDE.U32 R6, R2, UR6, R4 ;  /* 0x0000000602067c25 */ /* 0x000fc8000f8e0004 */
[----:B------:R-:W-:Y:S01]  /*1c60*/  IMAD R17, R2, UR7, R17 ;  /* 0x0000000702117c24 */ /* 0x000fe2000f8e0211 */
[----:B------:R-:W-:-:S03]  /*1c70*/  LEA R12, P1, R6, UR8, 0x1 ;  /* 0x00000008060c7c11 */ /* 0x000fc6000f8208ff */
[----:B------:R-:W-:-:S05]  /*1c80*/  IMAD.IADD R7, R7, 0x1, R17 ;  /* 0x0000000107077824 */ /* 0x000fca00078e0211 */
[----:B------:R-:W-:-:S05]  /*1c90*/  LEA.HI.X R13, R6, UR9, R7, 0x1, P1 ;  /* 0x00000009060d7c11 */ /* 0x000fca00088f0c07 */
[----:B------:R-:W2:Y:S01]  /*1ca0*/  @P0 LDG.E.LTC128B.U16 R15, desc[UR12][R12.64] ;  /* 0x0000000c0c0f0981 */ /* 0x000ea2000c1e1520 */
[----:B------:R-:W-:Y:S01]  /*1cb0*/  ISETP.GT.AND P1, PT, R0, 0x1, P2 ;  /* 0x000000010000780c */ /* 0x000fe20001724270 */
[----:B------:R-:W-:Y:S01]  /*1cc0*/  BSSY B0, `(.L_x_28) ;  /* 0x000000b000007945 */ /* 0x000fe20003800000 */
[----:B--2---:R-:W-:-:S05]  /*1cd0*/  HADD2.F32 R6, -RZ, R15.H0_H0 ;  /* 0x2000000fff067230 */ /* 0x004fca0000004100 */
[----:B------:R-:W-:Y:S01]  /*1ce0*/  FMUL R7, R6, R9 ;  /* 0x0000000906077220 */ /* 0x000fe20000400000 */
[----:B------:R-:W-:-:S03]  /*1cf0*/  LEA R6, P3, R14, UR4, 0x1 ;  /* 0x000000040e067c11 */ /* 0x000fc6000f8608ff */
[----:B------:R-:W-:Y:S01]  /*1d00*/  FFMA R7, R88, R8, R7 ;  /* 0x0000000858077223 */ /* 0x000fe20000000007 */
[----:B------:R-:W-:-:S04]  /*1d10*/  PRMT R88, R15, 0x7610, R88 ;  /* 0x000076100f587816 */ /* 0x000fc80000000058 */
[----:B------:R-:W-:Y:S02]  /*1d20*/  F2FP.F16.F32.PACK_AB R18, RZ, R7 ;  /* 0x00000007ff12723e */ /* 0x000fe400000000ff */
[----:B------:R-:W-:-:S05]  /*1d30*/  LEA.HI.X R7, R14, UR5, R19, 0x1, P3 ;  /* 0x000000050e077c11 */ /* 0x000fca00098f0c13 */
[----:B------:R0:W-:Y:S01]  /*1d40*/  @P0 STG.E.U16 desc[UR12][R6.64], R18 ;  /* 0x0000001206000986 */ /* 0x0001e2000c10150c */
[----:B------:R-:W-:Y:S05]  /*1d50*/  @!P1 BRA `(.L_x_29) ;  /* 0x0000000000049947 */ /* 0x000fea0003800000 */
[----:B------:R1:W5:Y:S02]  /*1d60*/  LDG.E.LTC128B.U16 R88, desc[UR12][R12.64+0x2] ;  /* 0x0000020c0c587981 */ /* 0x000364000c1e1520 */
.L_x_29:
[----:B------:R-:W-:Y:S05]  /*1d70*/  BSYNC B0 ;  /* 0x0000000000007941 */ /* 0x000fea0003800000 */
.L_x_28:
[----:B------:R-:W-:Y:S01]  /*1d80*/  USHF.L.U32 UR4, UR6, 0x3, URZ ;  /* 0x0000000306047899 */ /* 0x000fe2000800063f */
[----:B0----5:R-:W-:Y:S01]  /*1d90*/  HADD2.F32 R18, -RZ, R88.H0_H0 ;  /* 0x20000058ff127230 */ /* 0x021fe20000004100 */
[----:B------:R-:W-:Y:S01]  /*1da0*/  USHF.L.U64.HI UR5, UR6, 0x3, UR7 ;  /* 0x0000000306057899 */ /* 0x000fe20008010207 */
[----:B------:R-:W-:-:S03]  /*1db0*/  ISETP.GT.AND P0, PT, R10, 0x8, PT ;  /* 0x000000080a00780c */ /* 0x000fc60003f04270 */
[----:B------:R-:W-:Y:S02]  /*1dc0*/  IMAD.U32 R14, RZ, RZ, UR4 ;  /* 0x00000004ff0e7e24 */ /* 0x000fe4000f8e00ff */
[----:B------:R-:W-:Y:S01]  /*1dd0*/  FMUL R22, R18, R9 ;  /* 0x0000000912167220 */ /* 0x000fe20000400000 */
[----:B------:R-:W-:Y:S01]  /*1de0*/  IMAD.U32 R15, RZ, RZ, UR5 ;  /* 0x00000005ff0f7e24 */ /* 0x000fe2000f8e00ff */
[----:B------:R-:W-:Y:S02]  /*1df0*/  ISETP.GT.AND P3, PT, R0, RZ, P0 ;  /* 0x000000ff0000720c */ /* 0x000fe40000764270 */
[----:B------:R-:W-:Y:S01]  /*1e00*/  FFMA R22, R89, R8, R22 ;  /* 0x0000000859167223 */ /* 0x000fe20000000016 */
[----:B------:R-:W-:-:S04]  /*1e10*/  IMAD.WIDE.U32 R18, R2, UR6, R14 ;  /* 0x0000000602127c25 */ /* 0x000fc8000f8e000e */
[----:B------:R-:W-:Y:S02]  /*1e20*/  F2FP.F16.F32.PACK_AB R89, RZ, R22 ;  /* 0x00000016ff59723e */ /* 0x000fe400000000ff */
[----:B------:R-:W-:-:S03]  /*1e30*/  IADD3 R23, P4, R4, R18, RZ ;  /* 0x0000001204177210 */ /* 0x000fc60007f9e0ff */
[----:B------:R0:W-:Y:S01]  /*1e40*/  @P1 STG.E.U16 desc[UR12][R6.64+0x2], R89 ;  /* 0x0000025906001986 */ /* 0x0001e2000c10150c */
[----:B------:R-:W-:Y:S02]  /*1e50*/  IADD3.X R22, R5, R17, R19, P4, !PT ;  /* 0x0000001105167210 */ /* 0x000fe400027fe413 */
[----:B------:R-:W-:-:S04]  /*1e60*/  LEA R18, P4, R23, UR8, 0x1 ;  /* 0x0000000817127c11 */ /* 0x000fc8000f8808ff */
[----:B------:R-:W-:-:S05]  /*1e70*/  LEA.HI.X R19, R23, UR9, R22, 0x1, P4 ;  /* 0x0000000917137c11 */ /* 0x000fca000a0f0c16 */
[----:B------:R-:W2:Y:S01]  /*1e80*/  @P3 LDG.E.LTC128B.U16 R88, desc[UR12][R18.64] ;  /* 0x0000000c12583981 */ /* 0x000ea2000c1e1520 */
[C---:B------:R-:W-:Y:S01]  /*1e90*/  IMAD.SHL.U32 R17, R21.reuse, 0x2, RZ ;  /* 0x0000000215117824 */ /* 0x040fe200078e00ff */
[----:B------:R-:W-:Y:S01]  /*1ea0*/  SHF.L.U64.HI R21, R21, 0x1, R20 ;  /* 0x0000000115157819 */ /* 0x000fe20000010214 */
[----:B------:R-:W-:Y:S01]  /*1eb0*/  BSSY B0, `(.L_x_30) ;  /* 0x000000b000007945 */ /* 0x000fe20003800000 */
[----:B------:R-:W-:Y:S01]  /*1ec0*/  ISETP.GT.AND P1, PT, R0, 0x1, P0 ;  /* 0x000000010000780c */ /* 0x000fe20000724270 */
[----:B--2---:R-:W-:-:S05]  /*1ed0*/  HADD2.F32 R22, -RZ, R88.H0_H0 ;  /* 0x20000058ff167230 */ /* 0x004fca0000004100 */
[----:B------:R-:W-:Y:S01]  /*1ee0*/  FMUL R23, R22, R9 ;  /* 0x0000000916177220 */ /* 0x000fe20000400000 */
[----:B------:R-:W-:-:S03]  /*1ef0*/  IADD3 R22, P4, R17, R6, RZ ;  /* 0x0000000611167210 */ /* 0x000fc60007f9e0ff */
[----:B------:R-:W-:-:S05]  /*1f00*/  FFMA R23, R90, R8, R23 ;  /* 0x000000085a177223 */ /* 0x000fca0000000017 */
[----:B------:R-:W-:Y:S01]  /*1f10*/  F2FP.F16.F32.PACK_AB R20, RZ, R23 ;  /* 0x00000017ff14723e */ /* 0x000fe200000000ff */
[----:B------:R-:W-:-:S05]  /*1f20*/  IMAD.X R23, R21, 0x1, R7, P4 ;  /* 0x0000000115177824 */ /* 0x000fca00020e0607 */
[----:B------:R0:W-:Y:S01]  /*1f30*/  @P3 STG.E.U16 desc[UR12][R22.64], R20 ;  /* 0x0000001416003986 */ /* 0x0001e2000c10150c */
[----:B------:R-:W-:Y:S05]  /*1f40*/  @!P1 BRA `(.L_x_31) ;  /* 0x0000000000049947 */ /* 0x000fea0003800000 */
[----:B------:R2:W5:Y:S02]  /*1f50*/  LDG.E.LTC128B.U16 R88, desc[UR12][R18.64+0x2] ;  /* 0x0000020c12587981 */ /* 0x000564000c1e1520 */
.L_x_31:
[----:B------:R-:W-:Y:S05]  /*1f60*/  BSYNC B0 ;  /* 0x0000000000007941 */ /* 0x000fea0003800000 */
.L_x_30:
[----:B0----5:R-:W-:Y:S01]  /*1f70*/  HADD2.F32 R20, -RZ, R88.H0_H0 ;  /* 0x20000058ff147230 */ /* 0x021fe20000004100 */
[----:B------:R-:W-:Y:S01]  /*1f80*/  ISETP.GT.AND P3, PT, R0, 0x8, P2 ;  /* 0x000000080000780c */ /* 0x000fe20001764270 */
[----:B------:R-:W-:Y:S03]  /*1f90*/  BSSY B0, `(.L_x_32) ;  /* 0x0000007000007945 */ /* 0x000fe60003800000 */
[----:B------:R-:W-:-:S04]  /*1fa0*/  FMUL R20, R20, R9 ;  /* 0x0000000914147220 */ /* 0x000fc80000400000 */
[----:B------:R-:W-:-:S05]  /*1fb0*/  FFMA R20, R91, R8, R20 ;  /* 0x000000085b147223 */ /* 0x000fca0000000014 */
[----:B------:R-:W-:-:S05]  /*1fc0*/  F2FP.F16.F32.PACK_AB R20, RZ, R20 ;  /* 0x00000014ff14723e */ /* 0x000fca00000000ff */
[----:B------:R0:W-:Y:S01]  /*1fd0*/  @P1 STG.E.U16 desc[UR12][R22.64+0x2], R20 ;  /* 0x0000021416001986 */ /* 0x0001e2000c10150c */
[----:B------:R-:W-:Y:S05]  /*1fe0*/  @!P3 BRA `(.L_x_33) ;  /* 0x000000000004b947 */ /* 0x000fea0003800000 */
[----:B------:R3:W5:Y:S02]  /*1ff0*/  LDG.E.LTC128B.U16 R88, desc[UR12][R12.64+0x10] ;  /* 0x0000100c0c587981 */ /* 0x000764000c1e1520 */
.L_x_33:
[----:B------:R-:W-:Y:S05]  /*2000*/  BSYNC B0 ;  /* 0x0000000000007941 */ /* 0x000fea0003800000 */
.L_x_32:
        /* <DEDUP_REMOVED lines=9> */
.L_x_35:
[----:B------:R-:W-:Y:S05]  /*20a0*/  BSYNC B0 ;  /* 0x0000000000007941 */ /* 0x000fea0003800000 */
.L_x_34:
[----:B-----5:R-:W-:Y:S01]  /*20b0*/  HADD2.F32 R20, -RZ, R88.H0_H0 ;  /* 0x20000058ff147230 */ /* 0x020fe20000004100 */
        /* <DEDUP_REMOVED lines=8> */
.L_x_37:
[----:B------:R-:W-:Y:S05]  /*2140*/  BSYNC B0 ;  /* 0x0000000000007941 */ /* 0x000fea0003800000 */
.L_x_36:
        /* <DEDUP_REMOVED lines=9> */
.L_x_39:
[----:B------:R-:W-:Y:S05]  /*21e0*/  BSYNC B0 ;  /* 0x0000000000007941 */ /* 0x000fea0003800000 */
.L_x_38:
        /* <DEDUP_REMOVED lines=9> */
.L_x_41:
[----:B------:R-:W-:Y:S05]  /*2280*/  BSYNC B0 ;  /* 0x0000000000007941 */ /* 0x000fea0003800000 */
.L_x_40:
        /* <DEDUP_REMOVED lines=9> */
.L_x_43:
[----:B------:R-:W-:Y:S05]  /*2320*/  BSYNC B0 ;  /* 0x0000000000007941 */ /* 0x000fea0003800000 */
.L_x_42:
        /* <DEDUP_REMOVED lines=9> */
.L_x_45:
[----:B------:R-:W-:Y:S05]  /*23c0*/  BSYNC B0 ;  /* 0x0000000000007941 */ /* 0x000fea0003800000 */
.L_x_44:
        /* <DEDUP_REMOVED lines=9> */
.L_x_47:
[----:B------:R-:W-:Y:S05]  /*2460*/  BSYNC B0 ;  /* 0x0000000000007941 */ /* 0x000fea0003800000 */
.L_x_46:
        /* <DEDUP_REMOVED lines=9> */
.L_x_49:
[----:B------:R-:W-:Y:S05]  /*2500*/  BSYNC B0 ;  /* 0x0000000000007941 */ /* 0x000fea0003800000 */
.L_x_48:
        /* <DEDUP_REMOVED lines=9> */
.L_x_51:
[----:B------:R-:W-:Y:S05]  /*25a0*/  BSYNC B0 ;  /* 0x0000000000007941 */ /* 0x000fea0003800000 */
.L_x_50:
        /* <DEDUP_REMOVED lines=9> */
.L_x_53:
[----:B------:R-:W-:Y:S05]  /*2640*/  BSYNC B0 ;  /* 0x0000000000007941 */ /* 0x000fea0003800000 */
.L_x_52:
        /* <DEDUP_REMOVED lines=9> */
.L_x_55:
[----:B------:R-:W-:Y:S05]  /*26e0*/  BSYNC B0 ;  /* 0x0000000000007941 */ /* 0x000fea0003800000 */
.L_x_54:
        /* <DEDUP_REMOVED lines=9> */
.L_x_57:
[----:B------:R-:W-:Y:S05]  /*2780*/  BSYNC B0 ;  /* 0x0000000000007941 */ /* 0x000fea0003800000 */
.L_x_56:
        /* <DEDUP_REMOVED lines=9> */
.L_x_59:
[----:B------:R-:W-:Y:S05]  /*2820*/  BSYNC B0 ;  /* 0x0000000000007941 */ /* 0x000fea0003800000 */
.L_x_58:
        /* <DEDUP_REMOVED lines=9> */
.L_x_61:
[----:B------:R-:W-:Y:S05]  /*28c0*/  BSYNC B0 ;  /* 0x0000000000007941 */ /* 0x000fea0003800000 */
.L_x_60:
        /* <DEDUP_REMOVED lines=9> */
.L_x_63:
[----:B------:R-:W-:Y:S05]  /*2960*/  BSYNC B0 ;  /* 0x0000000000007941 */ /* 0x000fea0003800000 */
.L_x_62:
        /* <DEDUP_REMOVED lines=9> */
.L_x_65:
[----:B------:R-:W-:Y:S05]  /*2a00*/  BSYNC B0 ;  /* 0x0000000000007941 */ /* 0x000fea0003800000 */
.L_x_64:
        /* <DEDUP_REMOVED lines=9> */
.L_x_67:
[----:B------:R-:W-:Y:S05]  /*2aa0*/  BSYNC B0 ;  /* 0x0000000000007941 */ /* 0x000fea0003800000 */
.L_x_66:
        /* <DEDUP_REMOVED lines=9> */
.L_x_69:
[----:B------:R-:W-:Y:S05]  /*2b40*/  BSYNC B0 ;  /* 0x0000000000007941 */ /* 0x000fea0003800000 */
.L_x_68:
        /* <DEDUP_REMOVED lines=9> */
.L_x_71:
[----:B------:R-:W-:Y:S05]  /*2be0*/  BSYNC B0 ;  /* 0x0000000000007941 */ /* 0x000fea0003800000 */
.L_x_70:
        /* <DEDUP_REMOVED lines=9> */
.L_x_73:
[----:B------:R-:W-:Y:S05]  /*2c80*/  BSYNC B0 ;  /* 0x0000000000007941 */ /* 0x000fea0003800000 */
.L_x_72:
        /* <DEDUP_REMOVED lines=9> */
.L_x_75:
[----:B------:R-:W-:Y:S05]  /*2d20*/  BSYNC B0 ;  /* 0x0000000000007941 */ /* 0x000fea0003800000 */
.L_x_74:
        /* <DEDUP_REMOVED lines=9> */
.L_x_77:
[----:B------:R-:W-:Y:S05]  /*2dc0*/  BSYNC B0 ;  /* 0x0000000000007941 */ /* 0x000fea0003800000 */
.L_x_76:
        /* <DEDUP_REMOVED lines=9> */
.L_x_79:
[----:B------:R-:W-:Y:S05]  /*2e60*/  BSYNC B0 ;  /* 0x0000000000007941 */ /* 0x000fea0003800000 */
.L_x_78:
        /* <DEDUP_REMOVED lines=9> */
.L_x_81:
[----:B------:R-:W-:Y:S05]  /*2f00*/  BSYNC B0 ;  /* 0x0000000000007941 */ /* 0x000fea0003800000 */
.L_x_80:
        /* <DEDUP_REMOVED lines=9> */
.L_x_83:
[----:B------:R-:W-:Y:S05]  /*2fa0*/  BSYNC B0 ;  /* 0x0000000000007941 */ /* 0x000fea0003800000 */
.L_x_82:
        /* <DEDUP_REMOVED lines=9> */
.L_x_85:
[----:B------:R-:W-:Y:S05]  /*3040*/  BSYNC B0 ;  /* 0x0000000000007941 */ /* 0x000fea0003800000 */
.L_x_84:
        /* <DEDUP_REMOVED lines=9> */
.L_x_87:
[----:B------:R-:W-:Y:S05]  /*30e0*/  BSYNC B0 ;  /* 0x0000000000007941 */ /* 0x000fea0003800000 */
.L_x_86:
        /* <DEDUP_REMOVED lines=9> */
.L_x_89:
[----:B------:R-:W-:Y:S05]  /*3180*/  BSYNC B0 ;  /* 0x0000000000007941 */ /* 0x000fea0003800000 */
.L_x_88:
        /* <DEDUP_REMOVED lines=9> */
.L_x_91:
[----:B------:R-:W-:Y:S05]  /*3220*/  BSYNC B0 ;  /* 0x0000000000007941 */ /* 0x000fea0003800000 */
.L_x_90:
        /* <DEDUP_REMOVED lines=9> */
.L_x_93:
[----:B------:R-:W-:Y:S05]  /*32c0*/  BSYNC B0 ;  /* 0x0000000000007941 */ /* 0x000fea0003800000 */
.L_x_92:
        /* <DEDUP_REMOVED lines=9> */
.L_x_95:
[----:B------:R-:W-:Y:S05]  /*3360*/  BSYNC B0 ;  /* 0x0000000000007941 */ /* 0x000fea0003800000 */
.L_x_94:
        /* <DEDUP_REMOVED lines=9> */
.L_x_97:
[----:B------:R-:W-:Y:S05]  /*3400*/  BSYNC B0 ;  /* 0x0000000000007941 */ /* 0x000fea0003800000 */
.L_x_96:
        /* <DEDUP_REMOVED lines=9> */
.L_x_99:
[----:B------:R-:W-:Y:S05]  /*34a0*/  BSYNC B0 ;  /* 0x0000000000007941 */ /* 0x000fea0003800000 */
.L_x_98:
        /* <DEDUP_REMOVED lines=9> */
.L_x_101:
[----:B------:R-:W-:Y:S05]  /*3540*/  BSYNC B0 ;  /* 0x0000000000007941 */ /* 0x000fea0003800000 */
.L_x_100:
        /* <DEDUP_REMOVED lines=9> */
.L_x_103:
[----:B------:R-:W-:Y:S05]  /*35e0*/  BSYNC B0 ;  /* 0x0000000000007941 */ /* 0x000fea0003800000 */
.L_x_102:
        /* <DEDUP_REMOVED lines=9> */
.L_x_105:
[----:B------:R-:W-:Y:S05]  /*3680*/  BSYNC B0 ;  /* 0x0000000000007941 */ /* 0x000fea0003800000 */
.L_x_104:
        /* <DEDUP_REMOVED lines=9> */
.L_x_107:
[----:B------:R-:W-:Y:S05]  /*3720*/  BSYNC B0 ;  /* 0x0000000000007941 */ /* 0x000fea0003800000 */
.L_x_106:
        /* <DEDUP_REMOVED lines=9> */
.L_x_109:
[----:B------:R-:W-:Y:S05]  /*37c0*/  BSYNC B0 ;  /* 0x0000000000007941 */ /* 0x000fea0003800000 */
.L_x_108:
        /* <DEDUP_REMOVED lines=9> */
.L_x_111:
[----:B------:R-:W-:Y:S05]  /*3860*/  BSYNC B0 ;  /* 0x0000000000007941 */ /* 0x000fea0003800000 */
.L_x_110:
        /* <DEDUP_REMOVED lines=9> */
.L_x_113:
[----:B------:R-:W-:Y:S05]  /*3900*/  BSYNC B0 ;  /* 0x0000000000007941 */ /* 0x000fea0003800000 */
.L_x_112:
        /* <DEDUP_REMOVED lines=9> */
.L_x_115:
[----:B------:R-:W-:Y:S05]  /*39a0*/  BSYNC B0 ;  /* 0x0000000000007941 */ /* 0x000fea0003800000 */
.L_x_114:
        /* <DEDUP_REMOVED lines=9> */
.L_x_117:
[----:B------:R-:W-:Y:S05]  /*3a40*/  BSYNC B0 ;  /* 0x0000000000007941 */ /* 0x000fea0003800000 */
.L_x_116:
        /* <DEDUP_REMOVED lines=9> */
.L_x_119:
[----:B------:R-:W-:Y:S05]  /*3ae0*/  BSYNC B0 ;  /* 0x0000000000007941 */ /* 0x000fea0003800000 */
.L_x_118:
        /* <DEDUP_REMOVED lines=9> */
.L_x_121:
[----:B------:R-:W-:Y:S05]  /*3b80*/  BSYNC B0 ;  /* 0x0000000000007941 */ /* 0x000fea0003800000 */
.L_x_120:
        /* <DEDUP_REMOVED lines=9> */
.L_x_123:
[----:B------:R-:W-:Y:S05]  /*3c20*/  BSYNC B0 ;  /* 0x0000000000007941 */ /* 0x000fea0003800000 */
.L_x_122:
        /* <DEDUP_REMOVED lines=9> */
.L_x_125:
[----:B------:R-:W-:Y:S05]  /*3cc0*/  BSYNC B0 ;  /* 0x0000000000007941 */ /* 0x000fea0003800000 */
.L_x_124:
        /* <DEDUP_REMOVED lines=9> */
.L_x_127:
[----:B------:R-:W-:Y:S05]  /*3d60*/  BSYNC B0 ;  /* 0x0000000000007941 */ /* 0x000fea0003800000 */
.L_x_126:
        /* <DEDUP_REMOVED lines=9> */
.L_x_129:
[----:B------:R-:W-:Y:S05]  /*3e00*/  BSYNC B0 ;  /* 0x0000000000007941 */ /* 0x000fea0003800000 */
.L_x_128:
        /* <DEDUP_REMOVED lines=9> */
.L_x_131:
[----:B------:R-:W-:Y:S05]  /*3ea0*/  BSYNC B0 ;  /* 0x0000000000007941 */ /* 0x000fea0003800000 */
.L_x_130:
        /* <DEDUP_REMOVED lines=9> */
.L_x_133:
[----:B------:R-:W-:Y:S05]  /*3f40*/  BSYNC B0 ;  /* 0x0000000000007941 */ /* 0x000fea0003800000 */
.L_x_132:
        /* <DEDUP_REMOVED lines=9> */
.L_x_135:
[----:B------:R-:W-:Y:S05]  /*3fe0*/  BSYNC B0 ;  /* 0x0000000000007941 */ /* 0x000fea0003800000 */
.L_x_134:
        /* <DEDUP_REMOVED lines=9> */
.L_x_137:
[----:B------:R-:W-:Y:S05]  /*4080*/  BSYNC B0 ;  /* 0x0000000000007941 */ /* 0x000fea0003800000 */
.L_x_136:
        /* <DEDUP_REMOVED lines=9> */
.L_x_139:
[----:B------:R-:W-:Y:S05]  /*4120*/  BSYNC B0 ;  /* 0x0000000000007941 */ /* 0x000fea0003800000 */
.L_x_138:
        /* <DEDUP_REMOVED lines=9> */
.L_x_141:
[----:B------:R-:W-:Y:S05]  /*41c0*/  BSYNC B0 ;  /* 0x0000000000007941 */ /* 0x000fea0003800000 */
.L_x_140:
        /* <DEDUP_REMOVED lines=9> */
.L_x_143:
[----:B------:R-:W-:Y:S05]  /*4260*/  BSYNC B0 ;  /* 0x0000000000007941 */ /* 0x000fea0003800000 */
.L_x_142:
        /* <DEDUP_REMOVED lines=9> */
.L_x_145:
[----:B------:R-:W-:Y:S05]  /*4300*/  BSYNC B0 ;  /* 0x0000000000007941 */ /* 0x000fea0003800000 */
.L_x_144:
        /* <DEDUP_REMOVED lines=9> */
.L_x_147:
[----:B------:R-:W-:Y:S05]  /*43a0*/  BSYNC B0 ;  /* 0x0000000000007941 */ /* 0x000fea0003800000 */
.L_x_146:
[----:B01-345:R-:W-:Y:S01]  /*43b0*/  HADD2.F32 R12, -RZ, R88.H0_H0 ;  /* 0x20000058ff0c7230 */ /* 0x03bfe20000004100 */
        /* <DEDUP_REMOVED lines=8> */
.L_x_149:
[----:B------:R-:W-:Y:S05]  /*4440*/  BSYNC B0 ;  /* 0x0000000000007941 */ /* 0x000fea0003800000 */
.L_x_148:
[----:B0----5:R-:W-:Y:S01]  /*4450*/  HADD2.F32 R12, -RZ, R88.H0_H0 ;  /* 0x20000058ff0c7230 */ /* 0x021fe20000004100 */
[----:B------:R-:W-:Y:S01]  /*4460*/  ISETP.GT.AND P1, PT, R0, 0x79, P0 ;  /* 0x000000790000780c */ /* 0x000fe20000724270 */
[----:B------:R-:W-:Y:S01]  /*4470*/  BSSY B0, `(.L_x_150) ;  /* 0x000000b000007945 */ /* 0x000fe20003800000 */
[----:B------:R-:W-:Y:S02]  /*4480*/  IADD3 R91, P0, R2, 0x40, RZ ;  /* 0x00000040025b7810 */ /* 0x000fe40007f1e0ff */
[----:B------:R-:W-:Y:S01]  /*4490*/  FMUL R13, R12, R9 ;  /* 0x000000090c0d7220 */ /* 0x000fe20000400000 */
[----:B------:R-:W-:-:S03]  /*44a0*/  @P3 IMAD.MOV.U32 R12, RZ, RZ, R22 ;  /* 0x000000ffff0c3224 */ /* 0x000fc600078e0016 */
[----:B------:R-:W-:-:S05]  /*44b0*/  FFMA R13, R150, R8, R13 ;  /* 0x00000008960d7223 */ /* 0x000fca000000000d */
[----:B------:R-:W-:-:S04]  /*44c0*/  F2FP.F16.F32.PACK_AB R13, RZ, R13 ;  /* 0x0000000dff0d723e */ /* 0x000fc800000000ff */
[----:B------:R-:W-:Y:S01]  /*44d0*/  PRMT R20, R13, 0x7610, R20 ;  /* 0x000076100d147816 */ /* 0x000fe20000000014 */
[----:B------:R-:W-:-:S05]  /*44e0*/  @P3 IMAD.MOV.U32 R13, RZ, RZ, R23 ;  /* 0x000000ffff0d3224 */ /* 0x000fca00078e0017 */
[----:B------:R0:W-:Y:S01]  /*44f0*/  @P3 STG.E.U16 desc[UR12][R12.64+0xf0], R20 ;  /* 0x0000f0140c003986 */ /* 0x0001e2000c10150c */
[----:B------:R-:W-:Y:S05]  /*4500*/  @!P1 BRA `(.L_x_151) ;  /* 0x0000000000049947 */ /* 0x000fea0003800000 */
[----:B------:R3:W5:Y:S02]  /*4510*/  LDG.E.LTC128B.U16 R88, desc[UR12][R18.64+0xf2] ;  /* 0x0000f20c12587981 */ /* 0x000764000c1e1520 */
.L_x_151:
[----:B------:R-:W-:Y:S05]  /*4520*/  BSYNC B0 ;  /* 0x0000000000007941 */ /* 0x000fea0003800000 */
.L_x_150:
[----:B-----5:R-:W-:Y:S02]  /*4530*/  HADD2.F32 R2, -RZ, R88.H0_H0 ;  /* 0x20000058ff027230 */ /* 0x020fe40000004100 */
[----:B------:R-:W-:Y:S01]  /*4540*/  IMAD.X R3, RZ, RZ, R3, P0 ;  /* 0x000000ffff037224 */ /* 0x000fe200000e0603 */
[----:B------:R-:W-:Y:S01]  /*4550*/  ISETP.GT.AND P0, PT, R10, 0x40, PT ;  /* 0x000000400a00780c */ /* 0x000fe20003f04270 */
[----:B0-----:R-:W-:-:S04]  /*4560*/  IMAD.WIDE.U32 R12, R91, UR6, R4 ;  /* 0x000000065b0c7c25 */ /* 0x001fc8000f8e0004 */
[----:B------:R-:W-:Y:S01]  /*4570*/  FMUL R2, R2, R9 ;  /* 0x0000000902027220 */ /* 0x000fe20000400000 */
[----:B------:R-:W-:Y:S01]  /*4580*/  ISETP.GT.AND P3, PT, R0, RZ, P0 ;  /* 0x000000ff0000720c */ /* 0x000fe20000764270 */
[----:B-123--:R-:W-:Y:S02]  /*4590*/  IMAD R18, R3, UR6, RZ ;  /* 0x0000000603127c24 */ /* 0x00efe4000f8e02ff */
[----:B------:R-:W-:Y:S02]  /*45a0*/  FFMA R2, R151, R8, R2 ;  /* 0x0000000897027223 */ /* 0x000fe40000000002 */
[----:B------:R-:W-:-:S03]  /*45b0*/  IMAD R93, R91, UR7, R18 ;  /* 0x000000075b5d7c24 */ /* 0x000fc6000f8e0212 */
[----:B------:R-:W-:Y:S01]  /*45c0*/  F2FP.F16.F32.PACK_AB R18, RZ, R2 ;  /* 0x00000002ff12723e */ /* 0x000fe200000000ff */
[----:B------:R-:W-:Y:S01]  /*45d0*/  IMAD.IADD R3, R13, 0x1, R93 ;  /* 0x000000010d037824 */ /* 0x000fe200078e025d */
[----:B------:R-:W-:-:S03]  /*45e0*/  LEA R2, P2, R12, UR8, 0x1 ;  /* 0x000000080c027c11 */ /* 0x000fc6000f8408ff */
[----:B------:R0:W-:Y:S01]  /*45f0*/  @P1 STG.E.U16 desc[UR12][R22.64+0xf2], R18 ;  /* 0x0000f21216001986 */ /* 0x0001e2000c10150c */
        /* <DEDUP_REMOVED lines=15> */
.L_x_153:
[----:B------:R-:W-:Y:S05]  /*46f0*/  BSYNC B0 ;  /* 0x0000000000007941 */ /* 0x000fea0003800000 */
.L_x_152:
[----:B-----5:R-:W-:Y:S01]  /*4700*/  HADD2.F32 R16, -RZ, R88.H0_H0 ;  /* 0x20000058ff107230 */ /* 0x020fe20000004100 */
[----:B------:R-:W-:Y:S01]  /*4710*/  ISETP.GT.AND P1, PT, R10, 0x48, PT ;  /* 0x000000480a00780c */ /* 0x000fe20003f24270 */
[----:B------:R-:W-:Y:S01]  /*4720*/  IMAD.WIDE.U32 R14, R91, UR6, R14 ;  /* 0x000000065b0e7c25 */ /* 0x000fe2000f8e000e */
[----:B------:R-:W-:Y:S03]  /*4730*/  BSSY B0, `(.L_x_154) ;  /* 0x000000e000007945 */ /* 0x000fe60003800000 */
[----:B------:R-:W-:Y:S01]  /*4740*/  FMUL R16, R16, R9 ;  /* 0x0000000910107220 */ /* 0x000fe20000400000 */
[----:B------:R-:W-:Y:S01]  /*4750*/  @P2 IMAD.MOV.U32 R10, RZ, RZ, R12 ;  /* 0x000000ffff0a2224 */ /* 0x000fe200078e000c */
[----:B0-----:R-:W-:Y:S02]  /*4760*/  IADD3 R11, P3, R4, R14, RZ ;  /* 0x0000000e040b7210 */ /* 0x001fe40007f7e0ff */
[----:B------:R-:W-:-:S02]  /*4770*/  FFMA R16, R25, R8, R16 ;  /* 0x0000000819107223 */ /* 0x000fc40000000010 */
[----:B------:R-:W-:Y:S02]  /*4780*/  IADD3.X R14, R5, R93, R15, P3, !PT ;  /* 0x0000005d050e7210 */ /* 0x000fe40001ffe40f */
[C---:B------:R-:W-:Y:S02]  /*4790*/  LEA R4, P4, R11.reuse, UR8, 0x1 ;  /* 0x000000080b047c11 */ /* 0x040fe4000f8808ff */
[----:B------:R-:W-:Y:S02]  /*47a0*/  F2FP.F16.F32.PACK_AB R16, RZ, R16 ;  /* 0x00000010ff10723e */ /* 0x000fe400000000ff */
[----:B------:R-:W-:Y:S01]  /*47b0*/  LEA.HI.X R5, R11, UR9, R14, 0x1, P4 ;  /* 0x000000090b057c11 */ /* 0x000fe2000a0f0c0e */
[----:B------:R-:W-:Y:S01]  /*47c0*/  @P2 IMAD.MOV.U32 R11, RZ, RZ, R13 ;  /* 0x000000ffff0b2224 */ /* 0x000fe200078e000d */
[----:B------:R-:W-:-:S04]  /*47d0*/  ISETP.GT.AND P3, PT, R0, RZ, P1 ;  /* 0x000000ff0000720c */ /* 0x000fc80000f64270 */
[----:B------:R0:W-:Y:S09]  /*47e0*/  @P2 STG.E.U16 desc[UR12][R10.64+0x2], R16 ;  /* 0x000002100a002986 */ /* 0x0001f2000c10150c */
[----:B------:R-:W-:Y:S05]  /*47f0*/  @!P3 BRA `(.L_x_155) ;  /* 0x000000000004b947 */ /* 0x000fea0003800000 */
[----:B------:R2:W5:Y:S02]  /*4800*/  LDG.E.LTC128B.U16 R88, desc[UR12][R4.64] ;  /* 0x0000000c04587981 */ /* 0x000564000c1e1520 */
.L_x_155:
[----:B------:R-:W-:Y:S05]  /*4810*/  BSYNC B0 ;  /* 0x0000000000007941 */ /* 0x000fea0003800000 */
.L_x_154:
[----:B0----5:R-:W-:Y:S01]  /*4820*/  HADD2.F32 R10, -RZ, R88.H0_H0 ;  /* 0x20000058ff0a7230 */ /* 0x021fe20000004100 */
[----:B------:R-:W-:Y:S01]  /*4830*/  IADD3 R14, P4, R12, R17, RZ ;  /* 0x000000110c0e7210 */ /* 0x000fe20007f9e0ff */
[----:B------:R-:W-:Y:S01]  /*4840*/  BSSY B0, `(.L_x_156) ;  /* 0x0000009000007945 */ /* 0x000fe20003800000 */
[----:B------:R-:W-:Y:S02]  /*4850*/  ISETP.GT.AND P2, PT, R0, 0x1, P1 ;  /* 0x000000010000780c */ /* 0x000fe40000f44270 */
[----:B------:R-:W-:Y:S01]  /*4860*/  FMUL R11, R10, R9 ;  /* 0x000000090a0b7220 */ /* 0x000fe20000400000 */
[----:B------:R-:W-:-:S03]  /*4870*/  IMAD.X R15, R13, 0x1, R21, P4 ;  /* 0x000000010d0f7824 */ /* 0x000fc600020e0615 */
[----:B------:R-:W-:-:S05]  /*4880*/  FFMA R11, R26, R8, R11 ;  /* 0x000000081a0b7223 */ /* 0x000fca000000000b */
[----:B------:R-:W-:-:S05]  /*4890*/  F2FP.F16.F32.PACK_AB R11, RZ, R11 ;  /* 0x0000000bff0b723e */ /* 0x000fca00000000ff */
[----:B------:R0:W-:Y:S01]  /*48a0*/  @P3 STG.E.U16 desc[UR12][R14.64], R11 ;  /* 0x0000000b0e003986 */ /* 0x0001e2000c10150c */
[----:B------:R-:W-:Y:S05]  /*48b0*/  @!P2 BRA `(.L_x_157) ;  /* 0x000000000004a947 */ /* 0x000fea0003800000 */
[----:B------:R3:W5:Y:S02]  /*48c0*/  LDG.E.LTC128B.U16 R88, desc[UR12][R4.64+0x2] ;  /* 0x0000020c04587981 */ /* 0x000764000c1e1520 */
.L_x_157:
[----:B------:R-:W-:Y:S05]  /*48d0*/  BSYNC B0 ;  /* 0x0000000000007941 */ /* 0x000fea0003800000 */
.L_x_156:
[----:B-----5:R-:W-:Y:S01]  /*48e0*/  HADD2.F32 R10, -RZ, R88.H0_H0 ;  /* 0x20000058ff0a7230 */ /* 0x020fe20000004100 */
[----:B------:R-:W-:Y:S01]  /*48f0*/  ISETP.GT.AND P3, PT, R0, 0x8, P0 ;  /* 0x000000080000780c */ /* 0x000fe20000764270 */
[----:B0-----:R-:W-:Y:S01]  /*4900*/  @P2 IMAD.MOV.U32 R11, RZ, RZ, R15 ;  /* 0x000000ffff0b2224 */ /* 0x001fe200078e000f */
[----:B------:R-:W-:Y:S02]  /*4910*/  BSSY B0, `(.L_x_158) ;  /* 0x0000009000007945 */ /* 0x000fe40003800000 */
[----:B------:R-:W-:-:S04]  /*4920*/  FMUL R10, R10, R9 ;  /* 0x000000090a0a7220 */ /* 0x000fc80000400000 */
[----:B------:R-:W-:-:S05]  /*4930*/  FFMA R10, R27, R8, R10 ;  /* 0x000000081b0a7223 */ /* 0x000fca000000000a */
[----:B------:R-:W-:-:S04]  /*4940*/  F2FP.F16.F32.PACK_AB R10, RZ, R10 ;  /* 0x0000000aff0a723e */ /* 0x000fc800000000ff */
[----:B------:R-:W-:Y:S01]  /*4950*/  PRMT R16, R10, 0x7610, R16 ;  /* 0x000076100a107816 */ /* 0x000fe20000000010 */
[----:B------:R-:W-:-:S05]  /*4960*/  @P2 IMAD.MOV.U32 R10, RZ, RZ, R14 ;  /* 0x000000ffff0a2224 */ /* 0x000fca00078e000e */
[----:B------:R0:W-:Y:S01]  /*4970*/  @P2 STG.E.U16 desc[UR12][R10.64+0x2], R16 ;  /* 0x000002100a002986 */ /* 0x0001e2000c10150c */
[----:B------:R-:W-:Y:S05]  /*4980*/  @!P3 BRA `(.L_x_159) ;  /* 0x000000000004b947 */ /* 0x000fea0003800000 */
[----:B------:R4:W5:Y:S02]  /*4990*/  LDG.E.LTC128B.U16 R88, desc[UR12][R2.64+0x10] ;  /* 0x0000100c02587981 */ /* 0x000964000c1e1520 */
.L_x_159:
[----:B------:R-:W-:Y:S05]  /*49a0*/  BSYNC B0 ;  /* 0x0000000000007941 */ /* 0x000fea0003800000 */
.L_x_158:
[----:B0----5:R-:W-:Y:S01]  /*49b0*/  HADD2.F32 R10, -RZ, R88.H0_H0 ;  /* 0x20000058ff0a7230 */ /* 0x021fe20000004100 */
[----:B------:R-:W-:Y:S01]  /*49c0*/  ISETP.GT.AND P2, PT, R0, 0x9, P0 ;  /* 0x000000090000780c */ /* 0x000fe20000744270 */
[----:B------:R-:W-:Y:S03]  /*49d0*/  BSSY B0, `(.L_x_160) ;  /* 0x000000a000007945 */ /* 0x000fe60003800000 */
[----:B------:R-:W-:Y:S01]  /*49e0*/  FMUL R11, R10, R9 ;  /* 0x000000090a0b7220 */ /* 0x000fe20000400000 */
[----:B------:R-:W-:-:S03]  /*49f0*/  IMAD.MOV.U32 R10, RZ, RZ, R12 ;  /* 0x000000ffff0a7224 */ /* 0x000fc600078e000c */
[----:B------:R-:W-:-:S05]  /*4a00*/  FFMA R11, R28, R8, R11 ;  /* 0x000000081c0b7223 */ /* 0x000fca000000000b */
[----:B------:R-:W-:-:S04]  /*4a10*/  F2FP.F16.F32.PACK_AB R11, RZ, R11 ;  /* 0x0000000bff0b723e */ /* 0x000fc800000000ff */
[----:B------:R-:W-:Y:S01]  /*4a20*/  PRMT R16, R11, 0x7610, R16 ;  /* 0x000076100b107816 */ /* 0x000fe20000000010 */
[----:B------:R-:W-:-:S05]  /*4a30*/  IMAD.MOV.U32 R11, RZ, RZ, R13 ;  /* 0x000000ffff0b7224 */ /* 0x000fca00078e000d */
[----:B------:R0:W-:Y:S01]  /*4a40*/  @P3 STG.E.U16 desc[UR12][R10.64+0x10], R16 ;  /* 0x000010100a003986 */ /* 0x0001e2000c10150c */
[----:B------:R-:W-:Y:S05]  /*4a50*/  @!P2 BRA `(.L_x_161) ;  /* 0x000000000004a947 */ /* 0x000fea0003800000 */
[----:B------:R0:W5:Y:S02]  /*4a60*/  LDG.E.LTC128B.U16 R88, desc[UR12][R2.64+0x12] ;  /* 0x0000120c02587981 */ /* 0x000164000c1e1520 */
.L_x_161:
[----:B------:R-:W-:Y:S05]  /*4a70*/  BSYNC B0 ;  /* 0x0000000000007941 */ /* 0x000fea0003800000 */
.L_x_160:
        /* <DEDUP_REMOVED lines=9> */
.L_x_163:
[----:B------:R-:W-:Y:S05]  /*4b10*/  BSYNC B0 ;  /* 0x0000000000007941 */ /* 0x000fea0003800000 */
.L_x_162:
        /* <DEDUP_REMOVED lines=9> */
.L_x_165:
[----:B------:R-:W-:Y:S05]  /*4bb0*/  BSYNC B0 ;  /* 0x0000000000007941 */ /* 0x000fea0003800000 */
.L_x_164:
[----:B-----5:R-:W-:Y:S01]  /*4bc0*/  HADD2.F32 R12, -RZ, R88.H0_H0 ;  /* 0x20000058ff0c7230 */ /* 0x020fe20000004100 */
[----:B------:R-:W-:Y:S01]  /*4bd0*/  IADD3 R6, P4, P5, R17, R6, R19 ;  /* 0x0000000611067210 */ /* 0x000fe20007d9e013 */
[----:B------:R-:W-:Y:S01]  /*4be0*/  BSSY B0, `(.L_x_166) ;  /* 0x0000009000007945 */ /* 0x000fe20003800000 */
[----:B------:R-:W-:Y:S02]  /*4bf0*/  ISETP.GT.AND P3, PT, R0, 0x10, P0 ;  /* 0x000000100000780c */ /* 0x000fe40000764270 */
[----:B------:R-:W-:Y:S01]  /*4c00*/  FMUL R12, R12, R9 ;  /* 0x000000090c0c7220 */ /* 0x000fe20000400000 */
[----:B------:R-:W-:-:S03]  /*4c10*/  IADD3.X R7, R21, R7, R89, P4, P5 ;  /* 0x0000000715077210 */ /* 0x000fc600027ea459 */
[----:B------:R-:W-:-:S05]  /*4c20*/  FFMA R12, R31, R8, R12 ;  /* 0x000000081f0c7223 */ /* 0x000fca000000000c */
[----:B------:R-:W-:-:S05]  /*4c30*/  F2FP.F16.F32.PACK_AB R12, RZ, R12 ;  /* 0x0000000cff0c723e */ /* 0x000fca00000000ff */
[----:B------:R0:W-:Y:S01]  /*4c40*/  @P2 STG.E.U16 desc[UR12][R6.64+0x12], R12 ;  /* 0x0000120c06002986 */ /* 0x0001e2000c10150c */
[----:B------:R-:W-:Y:S05]  /*4c50*/  @!P3 BRA `(.L_x_167) ;  /* 0x000000000004b947 */ /* 0x000fea0003800000 */
[----:B------:R0:W5:Y:S02]  /*4c60*/  LDG.E.LTC128B.U16 R88, desc[UR12][R2.64+0x20] ;  /* 0x0000200c02587981 */ /* 0x000164000c1e1520 */
.L_x_167:
[----:B------:R-:W-:Y:S05]  /*4c70*/  BSYNC B0 ;  /* 0x0000000000007941 */ /* 0x000fea0003800000 */
.L_x_166:
        /* <DEDUP_REMOVED lines=9> */
.L_x_169:
[----:B------:R-:W-:Y:S05]  /*4d10*/  BSYNC B0 ;  /* 0x0000000000007941 */ /* 0x000fea0003800000 */
.L_x_168:
        /* <DEDUP_REMOVED lines=9> */
.L_x_171:
[----:B------:R-:W-:Y:S05]  /*4db0*/  BSYNC B0 ;  /* 0x0000000000007941 */ /* 0x000fea0003800000 */
.L_x_170:
        /* <DEDUP_REMOVED lines=9> */
.L_x_173:
[----:B------:R-:W-:Y:S05]  /*4e50*/  BSYNC B0 ;  /* 0x0000000000007941 */ /* 0x000fea0003800000 */
.L_x_172:
        /* <DEDUP_REMOVED lines=9> */
.L_x_175:
[----:B------:R-:W-:Y:S05]  /*4ef0*/  BSYNC B0 ;  /* 0x0000000000007941 */ /* 0x000fea0003800000 */
.L_x_174:
        /* <DEDUP_REMOVED lines=9> */
.L_x_177:
[----:B------:R-:W-:Y:S05]  /*4f90*/  BSYNC B0 ;  /* 0x0000000000007941 */ /* 0x000fea0003800000 */
.L_x_176:
        /* <DEDUP_REMOVED lines=9> */
.L_x_179:
[----:B------:R-:W-:Y:S05]  /*5030*/  BSYNC B0 ;  /* 0x0000000000007941 */ /* 0x000fea0003800000 */
.L_x_178:
        /* <DEDUP_REMOVED lines=9> */
.L_x_181:
[----:B------:R-:W-:Y:S05]  /*50d0*/  BSYNC B0 ;  /* 0x0000000000007941 */ /* 0x000fea0003800000 */
.L_x_180:
        /* <DEDUP_REMOVED lines=9> */
.L_x_183:
[----:B------:R-:W-:Y:S05]  /*5170*/  BSYNC B0 ;  /* 0x0000000000007941 */ /* 0x000fea0003800000 */
.L_x_182:
        /* <DEDUP_REMOVED lines=9> */
.L_x_185:
[----:B------:R-:W-:Y:S05]  /*5210*/  BSYNC B0 ;  /* 0x0000000000007941 */ /* 0x000fea0003800000 */
.L_x_184:
        /* <DEDUP_REMOVED lines=9> */
.L_x_187:
[----:B------:R-:W-:Y:S05]  /*52b0*/  BSYNC B0 ;  /* 0x0000000000007941 */ /* 0x000fea0003800000 */
.L_x_186:
        /* <DEDUP_REMOVED lines=9> */
.L_x_189:
[----:B------:R-:W-:Y:S05]  /*5350*/  BSYNC B0 ;  /* 0x0000000000007941 */ /* 0x000fea0003800000 */
.L_x_188:
        /* <DEDUP_REMOVED lines=9> */
.L_x_191:
[----:B------:R-:W-:Y:S05]  /*53f0*/  BSYNC B0 ;  /* 0x0000000000007941 */ /* 0x000fea0003800000 */
.L_x_190:
        /* <DEDUP_REMOVED lines=9> */
.L_x_193:
[----:B------:R-:W-:Y:S05]  /*5490*/  BSYNC B0 ;  /* 0x0000000000007941 */ /* 0x000fea0003800000 */
.L_x_192:
        /* <DEDUP_REMOVED lines=9> */
.L_x_195:
[----:B------:R-:W-:Y:S05]  /*5530*/  BSYNC B0 ;  /* 0x0000000000007941 */ /* 0x000fea0003800000 */
.L_x_194:
        /* <DEDUP_REMOVED lines=9> */
.L_x_197:
[----:B------:R-:W-:Y:S05]  /*55d0*/  BSYNC B0 ;  /* 0x0000000000007941 */ /* 0x000fea0003800000 */
.L_x_196:
        /* <DEDUP_REMOVED lines=9> */
.L_x_199:
[----:B------:R-:W-:Y:S05]  /*5670*/  BSYNC B0 ;  /* 0x0000000000007941 */ /* 0x000fea0003800000 */
.L_x_198:
        /* <DEDUP_REMOVED lines=9> */
.L_x_201:
[----:B------:R-:W-:Y:S05]  /*5710*/  BSYNC B0 ;  /* 0x0000000000007941 */ /* 0x000fea0003800000 */
.L_x_200:
        /* <DEDUP_REMOVED lines=9> */
.L_x_203:
[----:B------:R-:W-:Y:S05]  /*57b0*/  BSYNC B0 ;  /* 0x0000000000007941 */ /* 0x000fea0003800000 */
.L_x_202:
        /* <DEDUP_REMOVED lines=9> */
.L_x_205:
[----:B------:R-:W-:Y:S05]  /*5850*/  BSYNC B0 ;  /* 0x0000000000007941 */ /* 0x000fea0003800000 */
.L_x_204:
        /* <DEDUP_REMOVED lines=9> */
.L_x_207:
[----:B------:R-:W-:Y:S05]  /*58f0*/  BSYNC B0 ;  /* 0x0000000000007941 */ /* 0x000fea0003800000 */
.L_x_206:
        /* <DEDUP_REMOVED lines=9> */
.L_x_209:
[----:B------:R-:W-:Y:S05]  /*5990*/  BSYNC B0 ;  /* 0x0000000000007941 */ /* 0x000fea0003800000 */
.L_x_208:
        /* <DEDUP_REMOVED lines=9> */
.L_x_211:
[----:B------:R-:W-:Y:S05]  /*5a30*/  BSYNC B0 ;  /* 0x0000000000007941 */ /* 0x000fea0003800000 */
.L_x_210:
        /* <DEDUP_REMOVED lines=9> */
.L_x_213:
[----:B------:R-:W-:Y:S05]  /*5ad0*/  BSYNC B0 ;  /* 0x0000000000007941 */ /* 0x000fea0003800000 */
.L_x_212:
        /* <DEDUP_REMOVED lines=9> */
.L_x_215:
[----:B------:R-:W-:Y:S05]  /*5b70*/  BSYNC B0 ;  /* 0x0000000000007941 */ /* 0x000fea0003800000 */
.L_x_214:
        /* <DEDUP_REMOVED lines=9> */
.L_x_217:
[----:B------:R-:W-:Y:S05]  /*5c10*/  BSYNC B0 ;  /* 0x0000000000007941 */ /* 0x000fea0003800000 */
.L_x_216:
        /* <DEDUP_REMOVED lines=9> */
.L_x_219:
[----:B------:R-:W-:Y:S05]  /*5cb0*/  BSYNC B0 ;  /* 0x0000000000007941 */ /* 0x000fea0003800000 */
.L_x_218:
        /* <DEDUP_REMOVED lines=9> */
.L_x_221:
[----:B------:R-:W-:Y:S05]  /*5d50*/  BSYNC B0 ;  /* 0x0000000000007941 */ /* 0x000fea0003800000 */
.L_x_220:
        /* <DEDUP_REMOVED lines=9> */
.L_x_223:
[----:B------:R-:W-:Y:S05]  /*5df0*/  BSYNC B0 ;  /* 0x0000000000007941 */ /* 0x000fea0003800000 */
.L_x_222:
        /* <DEDUP_REMOVED lines=9> */
.L_x_225:
[----:B------:R-:W-:Y:S05]  /*5e90*/  BSYNC B0 ;  /* 0x0000000000007941 */ /* 0x000fea0003800000 */
.L_x_224:
        /* <DEDUP_REMOVED lines=9> */
.L_x_227:
[----:B------:R-:W-:Y:S05]  /*5f30*/  BSYNC B0 ;  /* 0x0000000000007941 */ /* 0x000fea0003800000 */
.L_x_226:
        /* <DEDUP_REMOVED lines=9> */
.L_x_229:
[----:B------:R-:W-:Y:S05]  /*5fd0*/  BSYNC B0 ;  /* 0x0000000000007941 */ /* 0x000fea0003800000 */
.L_x_228:
        /* <DEDUP_REMOVED lines=9> */
.L_x_231:
[----:B------:R-:W-:Y:S05]  /*6070*/  BSYNC B0 ;  /* 0x0000000000007941 */ /* 0x000fea0003800000 */
.L_x_230:
        /* <DEDUP_REMOVED lines=9> */
.L_x_233:
[----:B------:R-:W-:Y:S05]  /*6110*/  BSYNC B0 ;  /* 0x0000000000007941 */ /* 0x000fea0003800000 */
.L_x_232:
        /* <DEDUP_REMOVED lines=9> */
.L_x_235:
[----:B------:R-:W-:Y:S05]  /*61b0*/  BSYNC B0 ;  /* 0x0000000000007941 */ /* 0x000fea0003800000 */
.L_x_234:
        /* <DEDUP_REMOVED lines=9> */
.L_x_237:
[----:B------:R-:W-:Y:S05]  /*6250*/  BSYNC B0 ;  /* 0x0000000000007941 */ /* 0x000fea0003800000 */
.L_x_236:
        /* <DEDUP_REMOVED lines=9> */
.L_x_239:
[----:B------:R-:W-:Y:S05]  /*62f0*/  BSYNC B0 ;  /* 0x0000000000007941 */ /* 0x000fea0003800000 */
.L_x_238:
        /* <DEDUP_REMOVED lines=9> */
.L_x_241:
[----:B------:R-:W-:Y:S05]  /*6390*/  BSYNC B0 ;  /* 0x0000000000007941 */ /* 0x000fea0003800000 */
.L_x_240:
        /* <DEDUP_REMOVED lines=9> */
.L_x_243:
[----:B------:R-:W-:Y:S05]  /*6430*/  BSYNC B0 ;  /* 0x0000000000007941 */ /* 0x000fea0003800000 */
.L_x_242:
        /* <DEDUP_REMOVED lines=9> */
.L_x_245:
[----:B------:R-:W-:Y:S05]  /*64d0*/  BSYNC B0 ;  /* 0x0000000000007941 */ /* 0x000fea0003800000 */
.L_x_244:
        /* <DEDUP_REMOVED lines=9> */
.L_x_247:
[----:B------:R-:W-:Y:S05]  /*6570*/  BSYNC B0 ;  /* 0x0000000000007941 */ /* 0x000fea0003800000 */
.L_x_246:
        /* <DEDUP_REMOVED lines=9> */
.L_x_249:
[----:B------:R-:W-:Y:S05]  /*6610*/  BSYNC B0 ;  /* 0x0000000000007941 */ /* 0x000fea0003800000 */
.L_x_248:
        /* <DEDUP_REMOVED lines=9> */
.L_x_251:
[----:B------:R-:W-:Y:S05]  /*66b0*/  BSYNC B0 ;  /* 0x0000000000007941 */ /* 0x000fea0003800000 */
.L_x_250:
        /* <DEDUP_REMOVED lines=9> */
.L_x_253:
[----:B------:R-:W-:Y:S05]  /*6750*/  BSYNC B0 ;  /* 0x0000000000007941 */ /* 0x000fea0003800000 */
.L_x_252:
        /* <DEDUP_REMOVED lines=9> */
.L_x_255:
[----:B------:R-:W-:Y:S05]  /*67f0*/  BSYNC B0 ;  /* 0x0000000000007941 */ /* 0x000fea0003800000 */
.L_x_254:
        /* <DEDUP_REMOVED lines=9> */
.L_x_257:
[----:B------:R-:W-:Y:S05]  /*6890*/  BSYNC B0 ;  /* 0x0000000000007941 */ /* 0x000fea0003800000 */
.L_x_256:
        /* <DEDUP_REMOVED lines=9> */
.L_x_259:
[----:B------:R-:W-:Y:S05]  /*6930*/  BSYNC B0 ;  /* 0x0000000000007941 */ /* 0x000fea0003800000 */
.L_x_258:
        /* <DEDUP_REMOVED lines=9> */
.L_x_261:
[----:B------:R-:W-:Y:S05]  /*69d0*/  BSYNC B0 ;  /* 0x0000000000007941 */ /* 0x000fea0003800000 */
.L_x_260:
        /* <DEDUP_REMOVED lines=9> */
.L_x_263:
[----:B------:R-:W-:Y:S05]  /*6a70*/  BSYNC B0 ;  /* 0x0000000000007941 */ /* 0x000fea0003800000 */
.L_x_262:
        /* <DEDUP_REMOVED lines=9> */
.L_x_265:
[----:B------:R-:W-:Y:S05]  /*6b10*/  BSYNC B0 ;  /* 0x0000000000007941 */ /* 0x000fea0003800000 */
.L_x_264:
        /* <DEDUP_REMOVED lines=9> */
.L_x_267:
[----:B------:R-:W-:Y:S05]  /*6bb0*/  BSYNC B0 ;  /* 0x0000000000007941 */ /* 0x000fea0003800000 */
.L_x_266:
        /* <DEDUP_REMOVED lines=9> */
.L_x_269:
[----:B------:R-:W-:Y:S05]  /*6c50*/  BSYNC B0 ;  /* 0x0000000000007941 */ /* 0x000fea0003800000 */
.L_x_268:
        /* <DEDUP_REMOVED lines=9> */
.L_x_271:
[----:B------:R-:W-:Y:S05]  /*6cf0*/  BSYNC B0 ;  /* 0x0000000000007941 */ /* 0x000fea0003800000 */
.L_x_270:
        /* <DEDUP_REMOVED lines=9> */
.L_x_273:
[----:B------:R-:W-:Y:S05]  /*6d90*/  BSYNC B0 ;  /* 0x0000000000007941 */ /* 0x000fea0003800000 */
.L_x_272:
[----:B01--45:R-:W-:Y:S01]  /*6da0*/  HADD2.F32 R2, -RZ, R88.H0_H0 ;  /* 0x20000058ff027230 */ /* 0x033fe20000004100 */
        /* <DEDUP_REMOVED lines=8> */
.L_x_275:
[----:B------:R-:W-:Y:S05]  /*6e30*/  BSYNC B0 ;  /* 0x0000000000007941 */ /* 0x000fea0003800000 */
.L_x_274:
[----:B0----5:R-:W-:Y:S01]  /*6e40*/  HADD2.F32 R2, -RZ, R88.H0_H0 ;  /* 0x20000058ff027230 */ /* 0x021fe20000004100 */
[----:B------:R-:W-:Y:S01]  /*6e50*/  ISETP.GT.AND P1, PT, R0, 0x79, P1 ;  /* 0x000000790000780c */ /* 0x000fe20000f24270 */
[----:B------:R-:W-:Y:S03]  /*6e60*/  BSSY B0, `(.L_x_276) ;  /* 0x000000a000007945 */ /* 0x000fe60003800000 */
        /* <DEDUP_REMOVED lines=9> */
.L_x_277:
[----:B------:R-:W-:Y:S05]  /*6f00*/  BSYNC B0 ;  /* 0x0000000000007941 */ /* 0x000fea0003800000 */
.L_x_276:
[----:B-----5:R-:W-:-:S05]  /*6f10*/  HADD2.F32 R88, -RZ, R88.H0_H0 ;  /* 0x20000058ff587230 */ /* 0x020fca0000004100 */
[----:B------:R-:W-:-:S04]  /*6f20*/  FMUL R88, R88, R9 ;  /* 0x0000000958587220 */ /* 0x000fc80000400000 */
[----:B------:R-:W-:Y:S01]  /*6f30*/  FFMA R88, R87, R8, R88 ;  /* 0x0000000857587223 */ /* 0x000fe20000000058 */
[----:B------:R-:W-:Y:S06]  /*6f40*/  @!P1 EXIT ;  /* 0x000000000000994d */ /* 0x000fec0003800000 */
[----:B------:R-:W-:-:S05]  /*6f50*/  F2FP.F16.F32.PACK_AB R88, RZ, R88 ;  /* 0x00000058ff58723e */ /* 0x000fca00000000ff */
[----:B------:R-:W-:Y:S01]  /*6f60*/  STG.E.U16 desc[UR12][R6.64+0xf2], R88 ;  /* 0x0000f25806007986 */ /* 0x000fe2000c10150c */
[----:B------:R-:W-:Y:S05]  /*6f70*/  EXIT ;  /* 0x000000000000794d */ /* 0x000fea0003800000 */
.L_x_27:
[----:B------:R-:W-:Y:S01]  /*6f80*/  ULDC.64 UR4, c[0x0][0x5c8] ;  /* 0x0001720000047ab9 */ /* 0x000fe20000000a00 */
[-C--:B------:R-:W-:Y:S01]  /*6f90*/  FMUL R88, R88, R8.reuse ;  /* 0x0000000858587220 */ /* 0x080fe20000400000 */
[----:B------:R-:W-:Y:S01]  /*6fa0*/  LEA R2, P1, R14, UR4, 0x1 ;  /* 0x000000040e027c11 */ /* 0x000fe2000f8208ff */
[----:B------:R-:W-:Y:S01]  /*6fb0*/  IMAD.SHL.U32 R9, R21, 0x2, RZ ;  /* 0x0000000215097824 */ /* 0x000fe200078e00ff */
[----:B------:R-:W-:Y:S01]  /*6fc0*/  ISETP.GT.AND P3, PT, R10, 0x8, PT ;  /* 0x000000080a00780c */ /* 0x000fe20003f64270 */
[-C--:B------:R-:W-:Y:S01]  /*6fd0*/  FMUL R89, R89, R8.reuse ;  /* 0x0000000859597220 */ /* 0x080fe20000400000 */
[----:B------:R-:W-:Y:S01]  /*6fe0*/  LEA.HI.X R3, R14, UR5, R19, 0x1, P1 ;  /* 0x000000050e037c11 */ /* 0x000fe200088f0c13 */
[----:B------:R-:W-:Y:S01]  /*6ff0*/  FMUL R90, R90, R8 ;  /* 0x000000085a5a7220 */ /* 0x000fe20000400000 */
[----:B------:R-:W-:Y:S01]  /*7000*/  F2FP.F16.F32.PACK_AB R88, RZ, R88 ;  /* 0x00000058ff58723e */ /* 0x000fe200000000ff */
[-C--:B------:R-:W-:Y:S01]  /*7010*/  FMUL R91, R91, R8.reuse ;  /* 0x000000085b5b7220 */ /* 0x080fe20000400000 */
[----:B------:R-:W-:Y:S01]  /*7020*/  ISETP.GT.AND P4, PT, R0, 0x1, P2 ;  /* 0x000000010000780c */ /* 0x000fe20001784270 */
[-C--:B------:R-:W-:Y:S01]  /*7030*/  FMUL R92, R92, R8.reuse ;  /* 0x000000085c5c7220 */ /* 0x080fe20000400000 */
[----:B------:R-:W-:Y:S01]  /*7040*/  ISETP.GT.AND P1, PT, R0, RZ, P3 ;  /* 0x000000ff0000720c */ /* 0x000fe20001f24270 */
[----:B------:R-:W-:Y:S01]  /*7050*/  @P0 STG.E.U16 desc[UR12][R2.64], R88 ;  /* 0x0000005802000986 */ /* 0x000fe2000c10150c */
[----:B------:R-:W-:Y:S01]  /*7060*/  SHF.L.U64.HI R7, R21, 0x1, R20 ;  /* 0x0000000115077819 */ /* 0x000fe20000010214 */
[----:B------:R-:W-:Y:S01]  /*7070*/  FMUL R93, R93, R8 ;  /* 0x000000085d5d7220 */ /* 0x000fe20000400000 */
[----:B------:R-:W-:Y:S01]  /*7080*/  IADD3 R4, P0, R9, R2, RZ ;  /* 0x0000000209047210 */ /* 0x000fe20007f1e0ff */
[-C--:B------:R-:W-:Y:S01]  /*7090*/  FMUL R94, R94, R8.reuse ;  /* 0x000000085e5e7220 */ /* 0x080fe20000400000 */
[----:B------:R-:W-:Y:S01]  /*70a0*/  F2FP.F16.F32.PACK_AB R89, RZ, R89 ;  /* 0x00000059ff59723e */ /* 0x000fe200000000ff */
[----:B------:R-:W-:Y:S01]  /*70b0*/  FMUL R95, R95, R8 ;  /* 0x000000085f5f7220 */ /* 0x000fe20000400000 */
[----:B------:R-:W-:Y:S01]  /*70c0*/  F2FP.F16.F32.PACK_AB R90, RZ, R90 ;  /* 0x0000005aff5a723e */ /* 0x000fe200000000ff */
[----:B------:R-:W-:Y:S01]  /*70d0*/  IMAD.X R5, R7, 0x1, R3, P0 ;  /* 0x0000000107057824 */ /* 0x000fe200000e0603 */
[C---:B------:R-:W-:Y:S01]  /*70e0*/  ISETP.GT.AND P5, PT, R0.reuse, 0x8, P2 ;  /* 0x000000080000780c */ /* 0x040fe200017a4270 */
[----:B------:R-:W-:Y:S01]  /*70f0*/  @P4 STG.E.U16 desc[UR12][R2.64+0x2], R89 ;  /* 0x0000025902004986 */ /* 0x000fe2000c10150c */
[----:B------:R-:W-:Y:S01]  /*7100*/  ISETP.GT.AND P4, PT, R0, 0x1, P3 ;  /* 0x000000010000780c */ /* 0x000fe20001f84270 */
[-C--:B------:R-:W-:Y:S01]  /*7110*/  FMUL R96, R96, R8.reuse ;  /* 0x0000000860607220 */ /* 0x080fe20000400000 */
[----:B------:R-:W-:Y:S01]  /*7120*/  F2FP.F16.F32.PACK_AB R91, RZ, R91 ;  /* 0x0000005bff5b723e */ /* 0x000fe200000000ff */
[----:B------:R-:W-:Y:S01]  /*7130*/  @P1 STG.E.U16 desc[UR12][R4.64], R90 ;  /* 0x0000005a04001986 */ /* 0x000fe2000c10150c */
[----:B------:R-:W-:Y:S01]  /*7140*/  ISETP.GT.AND P1, PT, R0, 0x9, P2 ;  /* 0x000000090000780c */ /* 0x000fe20001724270 */
[----:B------:R-:W-:Y:S01]  /*7150*/  FMUL R97, R97, R8 ;  /* 0x0000000861617220 */ /* 0x000fe20000400000 */
[----:B------:R-:W-:Y:S01]  /*7160*/  F2FP.F16.F32.PACK_AB R92, RZ, R92 ;  /* 0x0000005cff5c723e */ /* 0x000fe200000000ff */
[-C--:B------:R-:W-:Y:S01]  /*7170*/  FMUL R98, R98, R8.reuse ;  /* 0x0000000862627220 */ /* 0x080fe20000400000 */
[----:B------:R-:W-:Y:S01]  /*7180*/  F2FP.F16.F32.PACK_AB R93, RZ, R93 ;  /* 0x0000005dff5d723e */ /* 0x000fe200000000ff */
[-C--:B------:R-:W-:Y:S01]  /*7190*/  FMUL R99, R99, R8.reuse ;  /* 0x0000000863637220 */ /* 0x080fe20000400000 */
[----:B------:R-:W-:Y:S01]  /*71a0*/  ISETP.GT.AND P0, PT, R0, 0x8, P3 ;  /* 0x000000080000780c */ /* 0x000fe20001f04270 */
[----:B------:R-:W-:Y:S01]  /*71b0*/  FMUL R100, R100, R8 ;  /* 0x0000000864647220 */ /* 0x000fe20000400000 */
[----:B------:R-:W-:Y:S01]  /*71c0*/  F2FP.F16.F32.PACK_AB R94, RZ, R94 ;  /* 0x0000005eff5e723e */ /* 0x000fe200000000ff */
[----:B------:R-:W-:Y:S01]  /*71d0*/  @P4 STG.E.U16 desc[UR12][R4.64+0x2], R91 ;  /* 0x0000025b04004986 */ /* 0x000fe2000c10150c */
[----:B------:R-:W-:Y:S01]  /*71e0*/  F2FP.F16.F32.PACK_AB R95, RZ, R95 ;  /* 0x0000005fff5f723e */ /* 0x000fe200000000ff */
[-C--:B------:R-:W-:Y:S01]  /*71f0*/  FMUL R101, R101, R8.reuse ;  /* 0x0000000865657220 */ /* 0x080fe20000400000 */
[C---:B------:R-:W-:Y:S01]  /*7200*/  ISETP.GT.AND P4, PT, R0.reuse, 0x10, P2 ;  /* 0x000000100000780c */ /* 0x040fe20001784270 */
[----:B------:R-:W-:Y:S01]  /*7210*/  @P5 STG.E.U16 desc[UR12][R2.64+0x10], R92 ;  /* 0x0000105c02005986 */ /* 0x000fe2000c10150c */
[----:B------:R-:W-:Y:S01]  /*7220*/  ISETP.GT.AND P5, PT, R0, 0x10, P3 ;  /* 0x000000100000780c */ /* 0x000fe20001fa4270 */
[----:B------:R-:W-:Y:S01]  /*7230*/  FMUL R102, R102, R8 ;  /* 0x0000000866667220 */ /* 0x000fe20000400000 */
[----:B------:R-:W-:Y:S01]  /*7240*/  F2FP.F16.F32.PACK_AB R96, RZ, R96 ;  /* 0x00000060ff60723e */ /* 0x000fe200000000ff */
[----:B------:R-:W-:Y:S01]  /*7250*/  @P1 STG.E.U16 desc[UR12][R2.64+0x12], R93 ;  /* 0x0000125d02001986 */ /* 0x000fe2000c10150c */
[C---:B------:R-:W-:Y:S01]  /*7260*/  ISETP.GT.AND P1, PT, R0.reuse, 0x9, P3 ;  /* 0x000000090000780c */ /* 0x040fe20001f24270 */
        /* <DEDUP_REMOVED lines=8> */
[----:B------:R-:W-:Y:S01]  /*72f0*/  FMUL R106, R106, R8 ;  /* 0x000000086a6a7220 */ /* 0x000fe20000400000 */
[----:B------:R-:W-:Y:S01]  /*7300*/  F2FP.F16.F32.PACK_AB R100, RZ, R100 ;  /* 0x00000064ff64723e */ /* 0x000fe200000000ff */
[-C--:B------:R-:W-:Y:S01]  /*7310*/  FMUL R107, R107, R8.reuse ;  /* 0x000000086b6b7220 */ /* 0x080fe20000400000 */
[----:B------:R-:W-:Y:S01]  /*7320*/  F2FP.F16.F32.PACK_AB R101, RZ, R101 ;  /* 0x00000065ff65723e */ /* 0x000fe200000000ff */
        /* <DEDUP_REMOVED lines=21> */
[----:B------:R-:W-:Y:S01]  /*7480*/  ISETP.GT.AND P4, PT, R0, 0x21, P2 ;  /* 0x000000210000780c */ /* 0x000fe20001784270 */
[-C--:B------:R-:W-:Y:S01]  /*7490*/  FMUL R113, R113, R8.reuse ;  /* 0x0000000871717220 */ /* 0x080fe20000400000 */
[----:B------:R-:W-:Y:S01]  /*74a0*/  F2FP.F16.F32.PACK_AB R107, RZ, R107 ;  /* 0x0000006bff6b723e */ /* 0x000fe200000000ff */
        /* <DEDUP_REMOVED lines=102> */
[-C--:B------:R-:W-:Y:S01]  /*7b10*/  FMUL R144, R144, R8.reuse ;  /* 0x0000000890907220 */ /* 0x080fe20000400000 */
[----:B------:R-:W-:Y:S01]  /*7b20*/  ISETP.GT.AND P6, PT, R0, 0x68, P3 ;  /* 0x000000680000780c */ /* 0x000fe20001fc4270 */
[----:B------:R-:W-:Y:S01]  /*7b30*/  FMUL R145, R145, R8 ;  /* 0x0000000891917220 */ /* 0x000fe20000400000 */
[----:B------:R-:W-:Y:S01]  /*7b40*/  F2FP.F16.F32.PACK_AB R138, RZ, R138 ;  /* 0x0000008aff8a723e */ /* 0x000fe200000000ff */
[-C--:B------:R-:W-:Y:S01]  /*7b50*/  FMUL R146, R146, R8.reuse ;  /* 0x0000000892927220 */ /* 0x080fe20000400000 */
[----:B------:R-:W-:Y:S01]  /*7b60*/  F2FP.F16.F32.PACK_AB R139, RZ, R139 ;  /* 0x0000008bff8b723e */ /* 0x000fe200000000ff */
[----:B------:R-:W-:Y:S01]  /*7b70*/  @P1 STG.E.U16 desc[UR12][R4.64+0x80], R122 ;  /* 0x0000807a04001986 */ /* 0x000fe2000c10150c */
[C---:B------:R-:W-:Y:S01]  /*7b80*/  ISETP.GT.AND P1, PT, R0.reuse, 0x48, P3 ;  /* 0x000000480000780c */ /* 0x040fe20001f24270 */
[----:B------:R-:W-:Y:S01]  /*7b90*/  FMUL R147, R147, R8 ;  /* 0x0000000893937220 */ /* 0x000fe20000400000 */
[----:B------:R-:W-:Y:S01]  /*7ba0*/  F2FP.F16.F32.PACK_AB R140, RZ, R140 ;  /* 0x0000008cff8c723e */ /* 0x000fe200000000ff */
[----:B------:R-:W-:Y:S01]  /*7bb0*/  @P4 STG.E.U16 desc[UR12][R4.64+0x82], R123 ;  /* 0x0000827b04004986 */ /* 0x000fe2000c10150c */
[----:B------:R-:W-:Y:S01]  /*7bc0*/  ISETP.GT.AND P4, PT, R0, 0x49, P3 ;  /* 0x000000490000780c */ /* 0x000fe20001f84270 */
[----:B------:R-:W-:Y:S01]  /*7bd0*/  FMUL R148, R148, R8 ;  /* 0x0000000894947220 */ /* 0x000fe20000400000 */
[----:B------:R-:W-:Y:S01]  /*7be0*/  F2FP.F16.F32.PACK_AB R141, RZ, R141 ;  /* 0x0000008dff8d723e */ /* 0x000fe200000000ff */
[----:B------:R-:W-:Y:S01]  /*7bf0*/  @P0 STG.E.U16 desc[UR12][R2.64+0x90], R124 ;  /* 0x0000907c02000986 */ /* 0x000fe2000c10150c */
[----:B------:R-:W-:Y:S01]  /*7c00*/  ISETP.GT.AND P0, PT, R0, 0x50, P3 ;  /* 0x000000500000780c */ /* 0x000fe20001f04270 */
[----:B------:R-:W-:Y:S01]  /*7c10*/  IMAD.SHL.U32 R15, R16, 0x2, RZ ;  /* 0x00000002100f7824 */ /* 0x000fe200078e00ff */
        /* <DEDUP_REMOVED lines=26> */
[----:B------:R-:W-:Y:S01]  /*7dc0*/  SHF.L.U64.HI R13, R16, 0x1, R11 ;  /* 0x00000001100d7819 */ /* 0x000fe2000001020b */
[-C--:B------:R-:W-:Y:S01]  /*7dd0*/  FMUL R28, R28, R8.reuse ;  /* 0x000000081c1c7220 */ /* 0x080fe20000400000 */
[----:B------:R-:W-:Y:S01]  /*7de0*/  F2FP.F16.F32.PACK_AB R149, RZ, R149 ;  /* 0x00000095ff95723e */ /* 0x000fe200000000ff */
        /* <DEDUP_REMOVED lines=31> */
[----:B------:R-:W-:Y:S01]  /*7fe0*/  ISETP.GT.AND P5, PT, R0, 0x69, P2 ;  /* 0x000000690000780c */ /* 0x000fe200017a4270 */
[-C--:B------:R-:W-:Y:S01]  /*7ff0*/  FMUL R38, R38, R8.reuse ;  /* 0x0000000826267220 */ /* 0x080fe20000400000 */
[----:B------:R-:W-:Y:S01]  /*8000*/  F2FP.F16.F32.PACK_AB R31, RZ, R31 ;  /* 0x0000001fff1f723e */ /* 0x000fe200000000ff */
[----:B------:R-:W-:Y:S01]  /*8010*/  @P1 STG.E.U16 desc[UR12][R4.64+0xc0], R138 ;  /* 0x0000c08a04001986 */ /* 0x000fe2000c10150c */
[C---:B------:R-:W-:Y:S01]  /*8020*/  ISETP.GT.AND P1, PT, R10.reuse, 0x40, PT ;  /* 0x000000400a00780c */ /* 0x040fe20003f24270 */
[----:B------:R-:W-:Y:S01]  /*8030*/  FMUL R39, R39, R8 ;  /* 0x0000000827277220 */ /* 0x000fe20000400000 */
[----:B------:R-:W-:Y:S01]  /*8040*/  F2FP.F16.F32.PACK_AB R32, RZ, R32 ;  /* 0x00000020ff20723e */ /* 0x000fe200000000ff */
[----:B------:R-:W-:Y:S01]  /*8050*/  @P0 STG.E.U16 desc[UR12][R4.64+0xc2], R139 ;  /* 0x0000c28b04000986 */ /* 0x000fe2000c10150c */
[----:B------:R-:W-:Y:S01]  /*8060*/  ISETP.GT.AND P0, PT, R10, 0x48, PT ;  /* 0x000000480a00780c */ /* 0x000fe20003f04270 */
        /* <DEDUP_REMOVED lines=17> */
[C---:B------:R-:W-:Y:S01]  /*8180*/  ISETP.GT.AND P4, PT, R0.reuse, 0x78, P2 ;  /* 0x000000780000780c */ /* 0x040fe20001784270 */
[-C--:B------:R-:W-:Y:S01]  /*8190*/  FMUL R45, R45, R8.reuse ;  /* 0x000000082d2d7220 */ /* 0x080fe20000400000 */
[C---:B------:R-:W-:Y:S01]  /*81a0*/  ISETP.GT.AND P2, PT, R0.reuse, 0x79, P2 ;  /* 0x000000790000780c */ /* 0x040fe20001744270 */
        /* <DEDUP_REMOVED lines=15> */
[----:B------:R-:W-:Y:S01]  /*82a0*/  IADD3 R10, P5, R15, R2, RZ ;  /* 0x000000020f0a7210 */ /* 0x000fe20007fbe0ff */
[----:B------:R-:W-:Y:S01]  /*82b0*/  FMUL R51, R51, R8 ;  /* 0x0000000833337220 */ /* 0x000fe20000400000 */
[----:B------:R-:W-:Y:S01]  /*82c0*/  F2FP.F16.F32.PACK_AB R43, RZ, R43 ;  /* 0x0000002bff2b723e */ /* 0x000fe200000000ff */
[----:B------:R-:W-:Y:S01]  /*82d0*/  @P6 STG.E.U16 desc[UR12][R4.64+0xe2], R147 ;  /* 0x0000e29304006986 */ /* 0x000fe2000c10150c */
[----:B------:R-:W-:Y:S01]  /*82e0*/  F2FP.F16.F32.PACK_AB R44, RZ, R44 ;  /* 0x0000002cff2c723e */ /* 0x000fe200000000ff */
[----:B------:R-:W-:Y:S01]  /*82f0*/  IMAD.X R11, R13, 0x1, R3, P5 ;  /* 0x000000010d0b7824 */ /* 0x000fe200028e0603 */
[----:B------:R-:W-:Y:S01]  /*8300*/  IADD3 R12, P5, P6, R9, R2, R15 ;  /* 0x00000002090c7210 */ /* 0x000fe20007ebe00f */
[----:B------:R-:W-:Y:S01]  /*8310*/  @P4 STG.E.U16 desc[UR12][R2.64+0xf0], R148 ;  /* 0x0000f09402004986 */ /* 0x000fe2000c10150c */
[----:B------:R-:W-:Y:S01]  /*8320*/  ISETP.GT.AND P4, PT, R0, 0x78, P3 ;  /* 0x000000780000780c */ /* 0x000fe20001f84270 */
[-C--:B------:R-:W-:Y:S01]  /*8330*/  FMUL R52, R52, R8.reuse ;  /* 0x0000000834347220 */ /* 0x080fe20000400000 */
[C---:B------:R-:W-:Y:S01]  /*8340*/  ISETP.GT.AND P3, PT, R0.reuse, 0x79, P3 ;  /* 0x000000790000780c */ /* 0x040fe20001f64270 */
[----:B------:R0:W-:Y:S01]  /*8350*/  @P2 STG.E.U16 desc[UR12][R2.64+0xf2], R149 ;  /* 0x0000f29502002986 */ /* 0x0001e2000c10150c */
[----:B------:R-:W-:Y:S01]  /*8360*/  IADD3.X R13, R7, R3, R13, P5, P6 ;  /* 0x00000003070d7210 */ /* 0x000fe20002fec40d */
[-C--:B------:R-:W-:Y:S01]  /*8370*/  FMUL R53, R53, R8.reuse ;  /* 0x0000000835357220 */ /* 0x080fe20000400000 */
[----:B------:R-:W-:Y:S01]  /*8380*/  ISETP.GT.AND P5, PT, R0, 0x1, P1 ;  /* 0x000000010000780c */ /* 0x000fe20000fa4270 */
[-C--:B------:R-:W-:Y:S01]  /*8390*/  FMUL R54, R54, R8.reuse ;  /* 0x0000000836367220 */ /* 0x080fe20000400000 */
[----:B------:R-:W-:Y:S01]  /*83a0*/  ISETP.GT.AND P2, PT, R0, RZ, P0 ;  /* 0x000000ff0000720c */ /* 0x000fe20000744270 */
[-C--:B------:R-:W-:Y:S01]  /*83b0*/  FMUL R55, R55, R8.reuse ;  /* 0x0000000837377220 */ /* 0x080fe20000400000 */
[----:B------:R-:W-:Y:S01]  /*83c0*/  F2FP.F16.F32.PACK_AB R45, RZ, R45 ;  /* 0x0000002dff2d723e */ /* 0x000fe200000000ff */
[----:B------:R-:W-:Y:S01]  /*83d0*/  FMUL R56, R56, R8 ;  /* 0x0000000838387220 */ /* 0x000fe20000400000 */
[----:B------:R-:W-:Y:S01]  /*83e0*/  F2FP.F16.F32.PACK_AB R46, RZ, R46 ;  /* 0x0000002eff2e723e */ /* 0x000fe200000000ff */
[----:B------:R-:W-:Y:S01]  /*83f0*/  FMUL R57, R57, R8 ;  /* 0x0000000839397220 */ /* 0x000fe20000400000 */
[----:B------:R-:W-:Y:S01]  /*8400*/  F2FP.F16.F32.PACK_AB R47, RZ, R47 ;  /* 0x0000002fff2f723e */ /* 0x000fe200000000ff */
[----:B0-----:R-:W-:Y:S01]  /*8410*/  @P4 IMAD.MOV.U32 R2, RZ, RZ, R4 ;  /* 0x000000ffff024224 */ /* 0x001fe200078e0004 */
[----:B------:R-:W-:Y:S01]  /*8420*/  F2FP.F16.F32.PACK_AB R48, RZ, R48 ;  /* 0x00000030ff30723e */ /* 0x000fe200000000ff */
[----:B------:R-:W-:Y:S01]  /*8430*/  @P4 IMAD.MOV.U32 R3, RZ, RZ, R5 ;  /* 0x000000ffff034224 */ /* 0x000fe200078e0005 */
[----:B------:R-:W-:Y:S01]  /*8440*/  F2FP.F16.F32.PACK_AB R49, RZ, R49 ;  /* 0x00000031ff31723e */ /* 0x000fe200000000ff */
[----:B------:R-:W-:Y:S01]  /*8450*/  FMUL R58, R58, R8 ;  /* 0x000000083a3a7220 */ /* 0x000fe20000400000 */
[----:B------:R-:W-:Y:S01]  /*8460*/  F2FP.F16.F32.PACK_AB R50, RZ, R50 ;  /* 0x00000032ff32723e */ /* 0x000fe200000000ff */
[-C--:B------:R-:W-:Y:S01]  /*8470*/  FMUL R59, R59, R8.reuse ;  /* 0x000000083b3b7220 */ /* 0x080fe20000400000 */
[----:B------:R0:W-:Y:S01]  /*8480*/  @P4 STG.E.U16 desc[UR12][R2.64+0xf0], R150 ;  /* 0x0000f09602004986 */ /* 0x0001e2000c10150c */
[----:B------:R-:W-:Y:S01]  /*8490*/  ISETP.GT.AND P4, PT, R0, RZ, P1 ;  /* 0x000000ff0000720c */ /* 0x000fe20000f84270 */
[-C--:B------:R-:W-:Y:S01]  /*84a0*/  FMUL R60, R60, R8.reuse ;  /* 0x000000083c3c7220 */ /* 0x080fe20000400000 */
[----:B------:R-:W-:Y:S01]  /*84b0*/  F2FP.F16.F32.PACK_AB R51, RZ, R51 ;  /* 0x00000033ff33723e */ /* 0x000fe200000000ff */
[----:B------:R-:W-:Y:S01]  /*84c0*/  @P3 STG.E.U16 desc[UR12][R4.64+0xf2], R151 ;  /* 0x0000f29704003986 */ /* 0x000fe2000c10150c */
[----:B------:R-:W-:Y:S01]  /*84d0*/  IADD3 R6, P3, R10, R9, RZ ;  /* 0x000000090a067210 */ /* 0x000fe20007f7e0ff */
[----:B------:R-:W-:Y:S01]  /*84e0*/  FMUL R61, R61, R8 ;  /* 0x000000083d3d7220 */ /* 0x000fe20000400000 */
[----:B------:R-:W-:Y:S01]  /*84f0*/  F2FP.F16.F32.PACK_AB R52, RZ, R52 ;  /* 0x00000034ff34723e */ /* 0x000fe200000000ff */
[----:B------:R-:W-:Y:S01]  /*8500*/  @P5 STG.E.U16 desc[UR12][R10.64+0x2], R25 ;  /* 0x000002190a005986 */ /* 0x000fe2000c10150c */
[C---:B------:R-:W-:Y:S01]  /*8510*/  ISETP.GT.AND P5, PT, R0.reuse, 0x9, P1 ;  /* 0x000000090000780c */ /* 0x040fe20000fa4270 */
[----:B------:R-:W-:Y:S01]  /*8520*/  IMAD.X R7, R11, 0x1, R7, P3 ;  /* 0x000000010b077824 */ /* 0x000fe200018e0607 */
        /* <DEDUP_REMOVED lines=13> */
[----:B0-----:R-:W-:Y:S01]  /*8600*/  @P3 IMAD.MOV.U32 R2, RZ, RZ, R6 ;  /* 0x000000ffff023224 */ /* 0x001fe200078e0006 */
[----:B------:R-:W-:Y:S01]  /*8610*/  F2FP.F16.F32.PACK_AB R57, RZ, R57 ;  /* 0x00000039ff39723e */ /* 0x000fe200000000ff */
[----:B------:R-:W-:Y:S01]  /*8620*/  @P3 IMAD.MOV.U32 R3, RZ, RZ, R7 ;  /* 0x000000ffff033224 */ /* 0x000fe200078e0007 */
[----:B------:R-:W-:Y:S01]  /*8630*/  F2FP.F16.F32.PACK_AB R58, RZ, R58 ;  /* 0x0000003aff3a723e */ /* 0x000fe200000000ff */
[-C--:B------:R-:W-:Y:S01]  /*8640*/  FMUL R66, R66, R8.reuse ;  /* 0x0000000842427220 */ /* 0x080fe20000400000 */
[----:B------:R-:W-:Y:S01]  /*8650*/  F2FP.F16.F32.PACK_AB R59, RZ, R59 ;  /* 0x0000003bff3b723e */ /* 0x000fe200000000ff */
[-C--:B------:R-:W-:Y:S01]  /*8660*/  FMUL R67, R67, R8.reuse ;  /* 0x0000000843437220 */ /* 0x080fe20000400000 */
[----:B------:R0:W-:Y:S01]  /*8670*/  @P3 STG.E.U16 desc[UR12][R2.64+0x2], R27 ;  /* 0x0000021b02003986 */ /* 0x0001e2000c10150c */
        /* <DEDUP_REMOVED lines=21> */
[----:B------:R-:W-:Y:S01]  /*87d0*/  FMUL R73, R73, R8 ;  /* 0x0000000849497220 */ /* 0x000fe20000400000 */
[----:B------:R-:W-:Y:S01]  /*87e0*/  F2FP.F16.F32.PACK_AB R65, RZ, R65 ;  /* 0x00000041ff41723e */ /* 0x000fe200000000ff */
[----:B------:R-:W-:Y:S01]  /*87f0*/  @P5 STG.E.U16 desc[UR12][R10.64+0x22], R33 ;  /* 0x000022210a005986 */ /* 0x000fe2000c10150c */
[----:B------:R-:W-:Y:S01]  /*8800*/  ISETP.GT.AND P5, PT, R0, 0x19, P1 ;  /* 0x000000190000780c */ /* 0x000fe20000fa4270 */
[--C-:B0-----:R-:W-:Y:S01]  /*8810*/  @P2 IMAD.MOV.U32 R2, RZ, RZ, R12.reuse ;  /* 0x000000ffff022224 */ /* 0x101fe200078e000c */
[----:B------:R-:W-:Y:S01]  /*8820*/  F2FP.F16.F32.PACK_AB R66, RZ, R66 ;  /* 0x00000042ff42723e */ /* 0x000fe200000000ff */
[--C-:B------:R-:W-:Y:S01]  /*8830*/  @P2 IMAD.MOV.U32 R3, RZ, RZ, R13.reuse ;  /* 0x000000ffff032224 */ /* 0x100fe200078e000d */
[----:B------:R-:W-:Y:S01]  /*8840*/  F2FP.F16.F32.PACK_AB R67, RZ, R67 ;  /* 0x00000043ff43723e */ /* 0x000fe200000000ff */
[----:B------:R-:W-:Y:S01]  /*8850*/  FMUL R74, R74, R8 ;  /* 0x000000084a4a7220 */ /* 0x000fe20000400000 */
[----:B------:R-:W-:Y:S01]  /*8860*/  F2FP.F16.F32.PACK_AB R68, RZ, R68 ;  /* 0x00000044ff44723e */ /* 0x000fe200000000ff */
[-C--:B------:R-:W-:Y:S01]  /*8870*/  FMUL R75, R75, R8.reuse ;  /* 0x000000084b4b7220 */ /* 0x080fe20000400000 */
[----:B------:R0:W-:Y:S01]  /*8880*/  @P2 STG.E.U16 desc[UR12][R2.64+0x20], R34 ;  /* 0x0000202202002986 */ /* 0x0001e2000c10150c */
        /* <DEDUP_REMOVED lines=9> */
[----:B------:R-:W-:Y:S01]  /*8920*/  FMUL R80, R80, R8 ;  /* 0x0000000850507220 */ /* 0x000fe20000400000 */
[----:B------:R-:W-:Y:S01]  /*8930*/  F2FP.F16.F32.PACK_AB R73, RZ, R73 ;  /* 0x00000049ff49723e */ /* 0x000fe200000000ff */
[--C-:B0-----:R-:W-:Y:S01]  /*8940*/  @P3 IMAD.MOV.U32 R2, RZ, RZ, R12.reuse ;  /* 0x000000ffff023224 */ /* 0x101fe200078e000c */
[----:B------:R-:W-:Y:S01]  /*8950*/  F2FP.F16.F32.PACK_AB R74, RZ, R74 ;  /* 0x0000004aff4a723e */ /* 0x000fe200000000ff */
[--C-:B------:R-:W-:Y:S01]  /*8960*/  @P3 IMAD.MOV.U32 R3, RZ, RZ, R13.reuse ;  /* 0x000000ffff033224 */ /* 0x100fe200078e000d */
[----:B------:R-:W-:Y:S01]  /*8970*/  ISETP.GT.AND P6, PT, R0, 0x68, P0 ;  /* 0x000000680000780c */ /* 0x000fe200007c4270 */
[-C--:B------:R-:W-:Y:S01]  /*8980*/  FMUL R81, R81, R8.reuse ;  /* 0x0000000851517220 */ /* 0x080fe20000400000 */
[----:B------:R-:W-:Y:S01]  /*8990*/  F2FP.F16.F32.PACK_AB R75, RZ, R75 ;  /* 0x0000004bff4b723e */ /* 0x000fe200000000ff */
[-C--:B------:R-:W-:Y:S01]  /*89a0*/  FMUL R82, R82, R8.reuse ;  /* 0x0000000852527220 */ /* 0x080fe20000400000 */
[----:B------:R0:W-:Y:S01]  /*89b0*/  @P3 STG.E.U16 desc[UR12][R2.64+0x22], R35 ;  /* 0x0000222302003986 */ /* 0x0001e2000c10150c */
        /* <DEDUP_REMOVED lines=17> */
[----:B------:R-:W-:Y:S01]  /*8ad0*/  FMUL R8, R87, R8 ;  /* 0x0000000857087220 */ /* 0x000fe20000400000 */
[----:B------:R0:W-:Y:S01]  /*8ae0*/  @P2 STG.E.U16 desc[UR12][R2.64+0x30], R38 ;  /* 0x0000302602002986 */ /* 0x0001e2000c10150c */
[----:B------:R-:W-:-:S02]  /*8af0*/  ISETP.GT.AND P2, PT, R0, 0x20, P0 ;  /* 0x000000200000780c */ /* 0x000fc40000744270 */
[----:B------:R-:W-:Y:S02]  /*8b00*/  F2FP.F16.F32.PACK_AB R82, RZ, R82 ;  /* 0x00000052ff52723e */ /* 0x000fe400000000ff */
[----:B------:R-:W-:Y:S02]  /*8b10*/  F2FP.F16.F32.PACK_AB R83, RZ, R83 ;  /* 0x00000053ff53723e */ /* 0x000fe400000000ff */
[----:B------:R-:W-:Y:S02]  /*8b20*/  F2FP.F16.F32.PACK_AB R84, RZ, R84 ;  /* 0x00000054ff54723e */ /* 0x000fe400000000ff */
[----:B------:R-:W-:Y:S02]  /*8b30*/  F2FP.F16.F32.PACK_AB R85, RZ, R85 ;  /* 0x00000055ff55723e */ /* 0x000fe400000000ff */
[----:B------:R-:W-:Y:S01]  /*8b40*/  F2FP.F16.F32.PACK_AB R86, RZ, R86 ;  /* 0x00000056ff56723e */ /* 0x000fe200000000ff */
[----:B0-----:R-:W-:Y:S02]  /*8b50*/  @P3 IMAD.MOV.U32 R2, RZ, RZ, R12 ;  /* 0x000000ffff023224 */ /* 0x001fe400078e000c */
[----:B------:R-:W-:-:S05]  /*8b60*/  @P3 IMAD.MOV.U32 R3, RZ, RZ, R13 ;  /* 0x000000ffff033224 */ /* 0x000fca00078e000d */
[----:B------:R0:W-:Y:S01]  /*8b70*/  @P3 STG.E.U16 desc[UR12][R2.64+0x32], R39 ;  /* 0x0000322702003986 */ /* 0x0001e2000c10150c */
[----:B------:R-:W-:-:S03]  /*8b80*/  ISETP.GT.AND P3, PT, R0, 0x21, P0 ;  /* 0x000000210000780c */ /* 0x000fc60000764270 */
[----:B------:R-:W-:Y:S01]  /*8b90*/  @P4 STG.E.U16 desc[UR12][R10.64+0x40], R40 ;  /* 0x000040280a004986 */ /* 0x000fe2000c10150c */
[----:B------:R-:W-:-:S03]  /*8ba0*/  ISETP.GT.AND P4, PT, R0, 0x28, P1 ;  /* 0x000000280000780c */ /* 0x000fc60000f84270 */
[----:B------:R-:W-:Y:S01]  /*8bb0*/  @P5 STG.E.U16 desc[UR12][R10.64+0x42], R41 ;  /* 0x000042290a005986 */ /* 0x000fe2000c10150c */
[----:B------:R-:W-:Y:S01]  /*8bc0*/  ISETP.GT.AND P5, PT, R0, 0x29, P1 ;  /* 0x000000290000780c */ /* 0x000fe20000fa4270 */
[----:B0-----:R-:W-:Y:S02]  /*8bd0*/  @P2 IMAD.MOV.U32 R2, RZ, RZ, R12 ;  /* 0x000000ffff022224 */ /* 0x001fe400078e000c */
[----:B------:R-:W-:-:S05]  /*8be0*/  @P2 IMAD.MOV.U32 R3, RZ, RZ, R13 ;  /* 0x000000ffff032224 */ /* 0x000fca00078e000d */
[----:B------:R0:W-:Y:S01]  /*8bf0*/  @P2 STG.E.U16 desc[UR12][R2.64+0x40], R42 ;  /* 0x0000402a02002986 */ /* 0x0001e2000c10150c */
[----:B------:R-:W-:Y:S01]  /*8c00*/  ISETP.GT.AND P2, PT, R0, 0x28, P0 ;  /* 0x000000280000780c */ /* 0x000fe20000744270 */
        /* <DEDUP_REMOVED lines=111> */
[C---:B------:R-:W-:Y:S02]  /*9300*/  ISETP.GT.AND P3, PT, R0.reuse, 0x78, P1 ;  /* 0x000000780000780c */ /* 0x040fe40000f64270 */
[C---:B------:R-:W-:Y:S01]  /*9310*/  ISETP.GT.AND P1, PT, R0.reuse, 0x79, P1 ;  /* 0x000000790000780c */ /* 0x040fe20000f24270 */
[----:B------:R-:W-:Y:S01]  /*9320*/  @P4 STG.E.U16 desc[UR12][R10.64+0xe0], R80 ;  /* 0x0000e0500a004986 */ /* 0x000fe2000c10150c */
[C---:B------:R-:W-:Y:S02]  /*9330*/  ISETP.GT.AND P4, PT, R0.reuse, 0x71, P0 ;  /* 0x000000710000780c */ /* 0x040fe40000784270 */
[----:B------:R-:W-:Y:S01]  /*9340*/  ISETP.GT.AND P0, PT, R0, 0x79, P0 ;  /* 0x000000790000780c */ /* 0x000fe20000704270 */
[----:B------:R-:W-:Y:S01]  /*9350*/  @P2 STG.E.U16 desc[UR12][R10.64+0xe2], R81 ;  /* 0x0000e2510a002986 */ /* 0x000fe2000c10150c */
[----:B0-----:R-:W-:Y:S02]  /*9360*/  @P5 IMAD.MOV.U32 R2, RZ, RZ, R12 ;  /* 0x000000ffff025224 */ /* 0x001fe400078e000c */
[----:B------:R-:W-:-:S05]  /*9370*/  @P5 IMAD.MOV.U32 R3, RZ, RZ, R13 ;  /* 0x000000ffff035224 */ /* 0x000fca00078e000d */
[----:B------:R0:W-:Y:S02]  /*9380*/  @P5 STG.E.U16 desc[UR12][R2.64+0xe0], R82 ;  /* 0x0000e05202005986 */ /* 0x0001e4000c10150c */
[----:B0-----:R-:W-:Y:S02]  /*9390*/  @P4 IMAD.MOV.U32 R2, RZ, RZ, R12 ;  /* 0x000000ffff024224 */ /* 0x001fe400078e000c */
[----:B------:R-:W-:-:S05]  /*93a0*/  @P4 IMAD.MOV.U32 R3, RZ, RZ, R13 ;  /* 0x000000ffff034224 */ /* 0x000fca00078e000d */
[----:B------:R0:W-:Y:S04]  /*93b0*/  @P4 STG.E.U16 desc[UR12][R2.64+0xe2], R83 ;  /* 0x0000e25302004986 */ /* 0x0001e8000c10150c */
[----:B------:R1:W-:Y:S04]  /*93c0*/  @P3 STG.E.U16 desc[UR12][R10.64+0xf0], R84 ;  /* 0x0000f0540a003986 */ /* 0x0003e8000c10150c */
[----:B------:R1:W-:Y:S01]  /*93d0*/  @P1 STG.E.U16 desc[UR12][R10.64+0xf2], R85 ;  /* 0x0000f2550a001986 */ /* 0x0003e2000c10150c */
[----:B0-----:R-:W-:Y:S02]  /*93e0*/  @P6 IMAD.MOV.U32 R2, RZ, RZ, R12 ;  /* 0x000000ffff026224 */ /* 0x001fe400078e000c */
[----:B------:R-:W-:-:S05]  /*93f0*/  @P6 IMAD.MOV.U32 R3, RZ, RZ, R13 ;  /* 0x000000ffff036224 */ /* 0x000fca00078e000d */
[----:B------:R1:W-:Y:S01]  /*9400*/  @P6 STG.E.U16 desc[UR12][R2.64+0xf0], R86 ;  /* 0x0000f05602006986 */ /* 0x0003e2000c10150c */
[----:B------:R-:W-:Y:S05]  /*9410*/  @!P0 EXIT ;  /* 0x000000000000894d */ /* 0x000fea0003800000 */
[----:B------:R-:W-:-:S05]  /*9420*/  F2FP.F16.F32.PACK_AB R8, RZ, R8 ;  /* 0x00000008ff08723e */ /* 0x000fca00000000ff */
[----:B------:R-:W-:Y:S01]  /*9430*/  STG.E.U16 desc[UR12][R12.64+0xf2], R8 ;  /* 0x0000f2080c007986 */ /* 0x000fe2000c10150c */
[----:B------:R-:W-:Y:S05]  /*9440*/  EXIT ;  /* 0x000000000000794d */ /* 0x000fea0003800000 */
.L_x_13:
[----:B------:R-:W-:-:S13]  /*9450*/  ISETP.NE.AND P0, PT, R5, RZ, PT ;  /* 0x000000ff0500720c */ /* 0x000fda0003f05270 */
[----:B------:R-:W-:Y:S05]  /*9460*/  @P0 EXIT ;  /* 0x000000000000094d */ /* 0x000fea0003800000 */
[----:B------:R-:W-:Y:S01]  /*9470*/  ELECT P0, URZ, PT ;  /* 0x00000000003f782f */ /* 0x000fe20003800000 */
[----:B------:R-:W-:-:S12]  /*9480*/  BSSY B0, `(.L_x_278) ;  /* 0x000007b000007945 */ /* 0x000fd80003800000 */
[----:B------:R-:W-:Y:S05]  /*9490*/  @!P0 BRA `(.L_x_279) ;  /* 0x0000000400e48947 */ /* 0x000fea0003800000 */
[----:B------:R-:W-:-:S13]  /*94a0*/  ISETP.GE.AND P0, PT, R3, 0x1, PT ;  /* 0x000000010300780c */ /* 0x000fda0003f06270 */
[----:B------:R-:W-:Y:S05]  /*94b0*/  @!P0 BRA `(.L_x_279) ;  /* 0x0000000400dc8947 */ /* 0x000fea0003800000 */
[----:B------:R-:W0:Y:S01]  /*94c0*/  S2R R18, SR_CgaCtaId ;  /* 0x0000000000127919 */ /* 0x000e220000008800 */
[----:B------:R-:W-:Y:S01]  /*94d0*/  IMAD.SHL.U32 R15, R12, 0x80, RZ ;  /* 0x000000800c0f7824 */ /* 0x000fe200078e00ff */
[----:B------:R-:W-:Y:S01]  /*94e0*/  ULDC UR4, c[0x0][0x384] ;  /* 0x0000e10000047ab9 */ /* 0x000fe20000000800 */
[----:B------:R-:W-:Y:S01]  /*94f0*/  IMAD R0, R16, R17, RZ ;  /* 0x0000001110007224 */ /* 0x000fe200078e02ff */
[----:B------:R-:W-:Y:S01]  /*9500*/  LOP3.LUT P0, RZ, R11, 0x1f, RZ, 0xc0, !PT ;  /* 0x0000001f0bff7812 */ /* 0x000fe2000780c0ff */
[----:B------:R-:W-:Y:S01]  /*9510*/  IMAD.HI.U32 R5, R15, UR4, RZ ;  /* 0x000000040f057c27 */ /* 0x000fe2000f8e00ff */
[----:B------:R-:W-:Y:S01]  /*9520*/  ULDC UR5, c[0x0][0x388] ;  /* 0x0000e20000057ab9 */ /* 0x000fe20000000800 */
[C---:B------:R-:W-:Y:S02]  /*9530*/  ISETP.NE.AND P1, PT, R14.reuse, RZ, PT ;  /* 0x000000ff0e00720c */ /* 0x040fe40003f25270 */
[----:B------:R-:W-:Y:S01]  /*9540*/  CS2R R10, SRZ ;  /* 0x00000000000a7805 */ /* 0x000fe2000001ff00 */
[----:B------:R-:W-:Y:S01]  /*9550*/  IMAD.SHL.U32 R21, R13, 0x80, RZ ;  /* 0x000000800d157824 */ /* 0x000fe200078e00ff */
[----:B------:R-:W-:Y:S01]  /*9560*/  ISETP.NE.OR P0, PT, R14, RZ, !P0 ;  /* 0x000000ff0e00720c */ /* 0x000fe20004705670 */
[----:B-----5:R-:W-:Y:S01]  /*9570*/  IMAD R8, R7, R0, 0x1 ;  /* 0x0000000107087424 */ /* 0x020fe200078e0200 */
[----:B------:R-:W-:Y:S01]  /*9580*/  LOP3.LUT R24, R2, 0x2, RZ, 0xfc, !PT ;  /* 0x0000000202187812 */ /* 0x000fe200078efcff */
[----:B------:R-:W-:Y:S01]  /*9590*/  IMAD.MOV.U32 R6, RZ, RZ, 0x1 ;  /* 0x00000001ff067424 */ /* 0x000fe200078e00ff */
[----:B------:R-:W-:Y:S01]  /*95a0*/  SHF.R.U32.HI R5, RZ, UR5, R5 ;  /* 0x00000005ff057c19 */ /* 0x000fe20008011605 */
[----:B---3--:R-:W-:-:S02]  /*95b0*/  IMAD.MOV.U32 R9, RZ, RZ, RZ ;  /* 0x000000ffff097224 */ /* 0x008fc400078e00ff */
[----:B------:R-:W-:Y:S02]  /*95c0*/  IMAD.MOV.U32 R12, RZ, RZ, RZ ;  /* 0x000000ffff0c7224 */ /* 0x000fe400078e00ff */
[----:B------:R-:W-:Y:S02]  /*95d0*/  VIADD R23, R21, 0x40 ;  /* 0x0000004015177836 */ /* 0x000fe40000000000 */
[C---:B0-----:R-:W-:Y:S02]  /*95e0*/  IMAD.SHL.U32 R4, R18.reuse, 0x800, RZ ;  /* 0x0000080012047824 */ /* 0x041fe400078e00ff */
[----:B------:R-:W-:-:S03]  /*95f0*/  IMAD.SHL.U32 R0, R18, 0x20, RZ ;  /* 0x0000002012007824 */ /* 0x000fc600078e00ff */
[----:B------:R-:W-:-:S07]  /*9600*/  LOP3.LUT R4, R4, 0x800, RZ, 0xc0, !PT ;  /* 0x0000080004047812 */ /* 0x000fce00078ec0ff */
.L_x_283:
[----:B------:R-:W0:Y:S01]  /*9610*/  S2R R14, SR_CgaCtaId ;  /* 0x00000000000e7919 */ /* 0x000e220000008800 */
[----:B------:R-:W-:-:S04]  /*9620*/  MOV R13, 0x400 ;  /* 0x00000400000d7802 */ /* 0x000fc80000000f00 */
[----:B0-----:R-:W-:Y:S02]  /*9630*/  LEA R22, R14, R13, 0x18 ;  /* 0x0000000d0e167211 */ /* 0x001fe400078ec0ff */
[----:B------:R-:W-:-:S03]  /*9640*/  SHF.L.U32 R13, R6, 0x1f, RZ ;  /* 0x0000001f060d7819 */ /* 0x000fc600000006ff */
[----:B------:R-:W-:-:S07]  /*9650*/  IMAD R20, R9, 0x8, R22 ;  /* 0x0000000809147824 */ /* 0x000fce00078e0216 */
.L_x_280:
[----:B0-----:R0:W1:Y:S02]  /*9660*/  SYNCS.PHASECHK.TRANS64.TRYWAIT P2, [R20+URZ+0x38038], R13 ;  /* 0x0380380d140075a7 */ /* 0x001064000804017f */
[----:B-1----:R-:W-:Y:S05]  /*9670*/  @!P2 NANOSLEEP.SYNCS 0x989680 ;  /* 0x009896800000a95d */ /* 0x002fea0003900000 */
[----:B------:R-:W1:Y:S02]  /*9680*/  @!P2 SYNCS.PHASECHK.TRANS64 P2, [R20+URZ+0x38038], R13 ;  /* 0x0380380d1400a5a7 */ /* 0x000e64000804007f */
[----:B-1----:R-:W-:Y:S05]  /*9690*/  @!P2 BRA `(.L_x_280) ;  /* 0xfffffffc00f0a947 */ /* 0x002fea000383ffff */
[----:B0-----:R-:W0:Y:S02]  /*96a0*/  @!P1 LDC R13, c[0x0][0x500] ;  /* 0x00014000ff0d9b82 */ /* 0x001e240000000800 */
[----:B0-----:R0:W-:Y:S02]  /*96b0*/  @!P1 SYNCS.ARRIVE.TRANS64 RZ, [R20+URZ+0x38000], R13 ;  /* 0x0380000d14ff99a7 */ /* 0x0011e4000800003f */
[----:B0-----:R-:W-:-:S04]  /*96c0*/  PRMT R13, R24, 0x9910, RZ ;  /* 0x00009910180d7816 */ /* 0x001fc800000000ff */
[----:B------:R-:W-:-:S13]  /*96d0*/  ISETP.NE.AND P2, PT, R13, 0x2, PT ;  /* 0x000000020d00780c */ /* 0x000fda0003f45270 */
[----:B------:R-:W-:Y:S05]  /*96e0*/  @P2 BRA `(.L_x_281) ;  /* 0x0000000000042947 */ /* 0x000fea0003800000 */
[----:B------:R-:W-:Y:S01]  /*96f0*/  BPT.TRAP 0x1 ;  /* 0x000000040000795c */ /* 0x000fe20000300000 */
.L_x_281:
[----:B------:R-:W-:Y:S05]  /*9700*/  @P0 BRA `(.L_x_282) ;  /* 0x0000000000040947 */ /* 0x000fea0003800000 */
[----:B------:R-:W-:Y:S01]  /*9710*/  BPT.TRAP 0x1 ;  /* 0x000000040000795c */ /* 0x000fe20000300000 */
.L_x_282:
[----:B------:R-:W0:Y:S01]  /*9720*/  LDC R14, c[0x0][0x380] ;  /* 0x0000e000ff0e7b82 */ /* 0x000e220000000800 */
[----:B------:R-:W-:Y:S01]  /*9730*/  R2UR UR4, R5 ;  /* 0x00000000050472ca */ /* 0x000fe200000e0000 */
[----:B------:R-:W-:Y:S01]  /*9740*/  IMAD R13, R9, 0x2000, R4 ;  /* 0x00002000090d7824 */ /* 0x000fe200078e0204 */
[----:B------:R-:W-:Y:S01]  /*9750*/  R2UR UR10, R15 ;  /* 0x000000000f0a72ca */ /* 0x000fe200000e0000 */
[----:B------:R-:W-:Y:S01]  /*9760*/  ULDC UR28, c[0x0][0x38c] ;  /* 0x0000e300001c7ab9 */ /* 0x000fe20000000800 */
[C---:B------:R-:W-:Y:S01]  /*9770*/  R2UR UR26, R12.reuse ;  /* 0x000000000c1a72ca */ /* 0x040fe200000e0000 */
[----:B------:R-:W-:Y:S01]  /*9780*/  IMAD R13, R13, 0x2, R22 ;  /* 0x000000020d0d7824 */ /* 0x000fe200078e0216 */
[----:B------:R-:W-:Y:S01]  /*9790*/  UISETP.NE.AND UP0, UPT, UR28, 0x1, UPT ;  /* 0x000000011c00788c */ /* 0x000fe2000bf05270 */
[----:B------:R-:W1:Y:S01]  /*97a0*/  LDC.64 R16, c[0x0][0x3b8] ;  /* 0x0000ee00ff107b82 */ /* 0x000e620000000a00 */
[----:B------:R-:W-:Y:S01]  /*97b0*/  VIADD R12, R12, 0x1 ;  /* 0x000000010c0c7836 */ /* 0x000fe20000000000 */
[----:B------:R-:W-:Y:S01]  /*97c0*/  R2UR UR5, R22 ;  /* 0x00000000160572ca */ /* 0x000fe200000e0000 */
[----:B------:R-:W-:Y:S01]  /*97d0*/  ULDC.64 UR32, c[0x0][0x198] ;  /* 0x0000660000207ab9 */ /* 0x000fe20000000a00 */
[----:B------:R-:W-:Y:S01]  /*97e0*/  R2UR UR11, R13 ;  /* 0x000000000d0b72ca */ /* 0x000fe200000e0000 */
[----:B------:R-:W-:Y:S01]  /*97f0*/  ULDC.64 UR18, c[0x0][0x3b0] ;  /* 0x0000ec0000127ab9 */ /* 0x000fe20000000a00 */
[----:B------:R-:W-:Y:S01]  /*9800*/  R2UR UR25, R20 ;  /* 0x00000000141972ca */ /* 0x000fe200000e0000 */
[----:B------:R-:W-:Y:S01]  /*9810*/  ULDC.64 UR22, c[0x0][0x3d0] ;  /* 0x0000f40000167ab9 */ /* 0x000fe20000000a00 */
[----:B------:R-:W1:Y:S01]  /*9820*/  LDC.64 R18, c[0x0][0x3d8] ;  /* 0x0000f600ff127b82 */ /* 0x000e620000000a00 */
[----:B------:R-:W-:Y:S01]  /*9830*/  R2UR UR24, R9 ;  /* 0x00000000091872ca */ /* 0x000fe200000e0000 */
[----:B------:R-:W-:Y:S01]  /*9840*/  @UP0 ULDC.64 UR16, c[0x0][0x390] ;  /* 0x0000e40000100ab9 */ /* 0x000fe20000000a00 */
[----:B------:R-:W-:Y:S01]  /*9850*/  VIADD R8, R8, 0xffffffff ;  /* 0xffffffff08087836 */ /* 0x000fe20000000000 */
[----:B------:R-:W-:Y:S01]  /*9860*/  R2UR UR20, R11 ;  /* 0x000000000b1472ca */ /* 0x000fe200000e0000 */
[----:B------:R-:W-:Y:S01]  /*9870*/  UIADD3 UR6, UP1, UR32, 0xf0, URZ ;  /* 0x000000f020067890 */ /* 0x000fe2000ff3e03f */
[----:B------:R-:W-:Y:S01]  /*9880*/  R2UR UR21, R10 ;  /* 0x000000000a1572ca */ /* 0x000fe200000e0000 */
[----:B------:R-:W-:Y:S01]  /*9890*/  USHF.L.U32 UR26, UR26, 0x6, URZ ;  /* 0x000000061a1a7899 */ /* 0x000fe2000800063f */
[----:B0-----:R-:W-:Y:S01]  /*98a0*/  ISETP.NE.AND P2, PT, R14, 0x1, PT ;  /* 0x000000010e00780c */ /* 0x001fe20003f45270 */
[----:B------:R-:W-:Y:S01]  /*98b0*/  UIADD3.X UR7, URZ, UR33, URZ, UP1, !UPT ;  /* 0x000000213f077290 */ /* 0x000fe20008ffe43f */
[----:B------:R-:W-:Y:S01]  /*98c0*/  ISETP.GT.AND P5, PT, R8, 0x1, PT ;  /* 0x000000010800780c */ /* 0x000fe20003fa4270 */
[----:B------:R-:W-:Y:S01]  /*98d0*/  UIADD3 UR25, UR25, 0x38000, URZ ;  /* 0x0003800019197890 */ /* 0x000fe2000fffe03f */
[----:B------:R-:W-:Y:S01]  /*98e0*/  VIADD R9, R9, 0x1 ;  /* 0x0000000109097836 */ /* 0x000fe20000000000 */
[----:B------:R-:W-:Y:S01]  /*98f0*/  UMOV UR30, 0x30000 ;  /* 0x00030000001e7882 */ /* 0x000fe20000000000 */
[----:B------:R-:W-:Y:S01]  /*9900*/  ULEA UR24, UR24, UR5, 0xe ;  /* 0x0000000518187291 */ /* 0x000fe2000f8e703f */
[----:B------:R-:W-:-:S02]  /*9910*/  UMOV UR14, 0x0 ;  /* 0x00000000000e7882 */ /* 0x000fc40000000000 */
[C---:B------:R-:W-:Y:S01]  /*9920*/  ISETP.NE.AND P4, PT, R9.reuse, 0x7, PT ;  /* 0x000000070900780c */ /* 0x040fe20003f85270 */
[----:B------:R-:W-:Y:S01]  /*9930*/  UMOV UR15, 0x10000000 ;  /* 0x10000000000f7882 */ /* 0x000fe20000000000 */
[----:B------:R-:W-:Y:S01]  /*9940*/  UMOV UR12, UR20 ;  /* 0x00000014000c7c82 */ /* 0x000fe20008000000 */
[----:B------:R-:W-:Y:S01]  /*9950*/  UMOV UR13, UR21 ;  /* 0x00000015000d7c82 */ /* 0x000fe20008000000 */
[----:B------:R-:W-:Y:S01]  /*9960*/  @P2 IMAD.U32 R25, RZ, RZ, UR4 ;  /* 0x00000004ff192e24 */ /* 0x000fe2000f8e00ff */
[----:B------:R-:W-:Y:S01]  /*9970*/  SEL R9, R9, RZ, P4 ;  /* 0x000000ff09097207 */ /* 0x000fe20002000000 */
[----:B-1----:R-:W-:-:S03]  /*9980*/  IMAD R13, R11, R16, R18 ;  /* 0x000000100b0d7224 */ /* 0x002fc600078e0212 */
[----:B------:R-:W-:Y:S02]  /*9990*/  @P2 R2UR UR10, R25 ;  /* 0x00000000190a22ca */ /* 0x000fe400000e0000 */
[----:B------:R-:W-:-:S04]  /*99a0*/  ISETP.NE.AND P2, PT, R12, R7, PT ;  /* 0x000000070c00720c */ /* 0x000fc80003f45270 */
[----:B------:R-:W-:-:S07]  /*99b0*/  SEL R12, R12, RZ, P2 ;  /* 0x000000ff0c0c7207 */ /* 0x000fce0001000000 */
[----:B------:R-:W-:Y:S02]  /*99c0*/  UIADD3 UR4, -UR10, URZ, URZ ;  /* 0x0000003f0a047290 */ /* 0x000fe4000fffe13f */
[----:B------:R-:W-:Y:S01]  /*99d0*/  UIMAD.WIDE.U32 UR8, UR10, UR16, URZ ;  /* 0x000000100a0872a5 */ /* 0x000fe2000f8e003f */
[----:B------:R-:W-:Y:S01]  /*99e0*/  R2UR UR16, R0 ;  /* 0x00000000001072ca */ /* 0x000fe200000e0000 */
[----:B------:R-:W-:Y:S02]  /*99f0*/  UMOV UR29, UR10 ;  /* 0x0000000a001d7c82 */ /* 0x000fe40008000000 */
[----:B------:R-:W-:Y:S01]  /*9a00*/  IMAD R16, R14, UR4, R15 ;  /* 0x000000040e107c24 */ /* 0x000fe2000f8e020f */
[----:B------:R-:W-:Y:S01]  /*9a10*/  @UP0 USHF.R.U32.HI UR29, URZ, UR17, UR9 ;  /* 0x000000113f1d0299 */ /* 0x000fe20008011609 */
[----:B------:R-:W-:Y:S01]  /*9a20*/  IMAD R14, R10, R17, R19 ;  /* 0x000000110a0e7224 */ /* 0x000fe200078e0213 */
[----:B------:R-:W-:Y:S02]  /*9a30*/  UIADD3 UR4, UP2, UR32, 0x1f0, URZ ;  /* 0x000001f020047890 */ /* 0x000fe4000ff5e03f */
[----:B------:R-:W-:Y:S01]  /*9a40*/  R2UR UR27, R16 ;  /* 0x00000000101b72ca */ /* 0x000fe200000e0000 */
[----:B------:R-:W-:Y:S01]  /*9a50*/  UIADD3 UR8, -UR29, URZ, URZ ;  /* 0x0000003f1d087290 */ /* 0x000fe2000fffe13f */
[----:B------:R-:W0:Y:S01]  /*9a60*/  LDC R16, c[0x0][0x3c8] ;  /* 0x0000f200ff107b82 */ /* 0x000e220000000800 */
[----:B------:R-:W-:Y:S01]  /*9a70*/  PRMT R13, R13, 0x40, R14 ;  /* 0x000000400d0d7816 */ /* 0x000fe2000000000e */
[----:B------:R-:W-:Y:S01]  /*9a80*/  UIADD3.X UR5, URZ, UR33, URZ, UP2, !UPT ;  /* 0x000000213f057290 */ /* 0x000fe200097fe43f */
[----:B------:R-:W-:Y:S01]  /*9a90*/  VIADD R14, R10, 0x1 ;  /* 0x000000010a0e7836 */ /* 0x000fe20000000000 */
[----:B------:R-:W-:Y:S01]  /*9aa0*/  UIMAD UR28, UR28, UR8, UR10 ;  /* 0x000000081c1c72a4 */ /* 0x000fe2000f8e020a */
[----:B------:R-:W-:Y:S01]  /*9ab0*/  R2UR UR9, R13 ;  /* 0x000000000d0972ca */ /* 0x000fe200000e0000 */
[----:B------:R-:W-:Y:S01]  /*9ac0*/  VIADD R13, R11, 0x1 ;  /* 0x000000010b0d7836 */ /* 0x000fe20000000000 */
[----:B------:R-:W-:Y:S01]  /*9ad0*/  R2UR UR10, R23 ;  /* 0x00000000170a72ca */ /* 0x000fe200000e0000 */
[----:B------:R-:W-:Y:S01]  /*9ae0*/  @P2 IMAD.MOV R13, RZ, RZ, R11 ;  /* 0x000000ffff0d2224 */ /* 0x000fe200078e020b */
[----:B------:R-:W-:Y:S01]  /*9af0*/  UIMAD UR28, UR28, UR19, UR23 ;  /* 0x000000131c1c72a4 */ /* 0x000fe2000f8e0217 */
[----:B------:R-:W-:Y:S01]  /*9b00*/  SEL R11, RZ, 0x1, P4 ;  /* 0x00000001ff0b7807 */ /* 0x000fe20002000000 */
[----:B------:R-:W-:Y:S01]  /*9b10*/  UIMAD UR27, UR27, UR18, UR22 ;  /* 0x000000121b1b72a4 */ /* 0x000fe2000f8e0216 */
[----:B------:R-:W-:Y:S01]  /*9b20*/  R2UR UR18, R21 ;  /* 0x00000000151272ca */ /* 0x000fe200000e0000 */
[----:B------:R-:W-:Y:S01]  /*9b30*/  ULOP3.LUT UR19, UR26, 0x20, UR16, 0xf8, !UPT ;  /* 0x000000201a137892 */ /* 0x000fe2000f8ef810 */
[----:B------:R-:W-:Y:S01]  /*9b40*/  LOP3.LUT R6, R6, R11, RZ, 0x3c, !PT ;  /* 0x0000000b06067212 */ /* 0x000fe200078e3cff */
[----:B------:R-:W-:-:S02]  /*9b50*/  UIADD3 UR16, UR11, 0x1c000, URZ ;  /* 0x0001c0000b107890 */ /* 0x000fc4000fffe03f */
[----:B------:R-:W-:Y:S02]  /*9b60*/  UIADD3 UR8, UR11, 0x1e000, URZ ;  /* 0x0001e0000b087890 */ /* 0x000fe4000fffe03f */
[----:B------:R-:W-:Y:S01]  /*9b70*/  UPRMT UR22, UR9, 0x5410, URZ ;  /* 0x0000541009167896 */ /* 0x000fe2000800003f */
[----:B------:R-:W-:Y:S02]  /*9b80*/  UMOV UR17, UR25 ;  /* 0x0000001900117c82 */ /* 0x000fe40008000000 */
[----:B------:R-:W-:Y:S01]  /*9b90*/  UMOV UR9, UR25 ;  /* 0x0000001900097c82 */ /* 0x000fe20008000000 */
[----:B------:R-:W-:Y:S01]  /*9ba0*/  UMOV UR11, UR19 ;  /* 0x00000013000b7c82 */ /* 0x000fe20008000000 */
[----:B0-----:R-:W-:-:S04]  /*9bb0*/  ISETP.NE.AND P3, PT, R13, R16, PT ;  /* 0x000000100d00720c */ /* 0x001fc80003f65270 */
[----:B------:R0:W-:Y:S01]  /*9bc0*/  UTMALDG.4D.IM2COL [UR24], [UR6], UR22 ;  /* 0x00000018060073b4 */ /* 0x0001e20008058016 */
[----:B------:R-:W-:Y:S01]  /*9bd0*/  SEL R11, R13, RZ, P3 ;  /* 0x000000ff0d0b7207 */ /* 0x000fe20001800000 */
[----:B------:R0:W-:Y:S07]  /*9be0*/  UTMALDG.4D.MULTICAST [UR16], [UR4], UR30, desc[UR14] ;  /* 0x00000e10040073b4 */ /* 0x0001ee000801981e */
[----:B------:R-:W-:-:S04]  /*9bf0*/  @P3 IMAD.MOV R14, RZ, RZ, R10 ;  /* 0x000000ffff0e3224 */ /* 0x000fc800078e020a */
[----:B------:R-:W-:Y:S01]  /*9c00*/  IMAD.MOV.U32 R10, RZ, RZ, R14 ;  /* 0x000000ffff0a7224 */ /* 0x000fe200078e000e */
[----:B------:R0:W-:Y:S02]  /*9c10*/  UTMALDG.4D.MULTICAST [UR8], [UR4], UR30, desc[UR14] ;  /* 0x00000e08040073b4 */ /* 0x0001e4000801981e */
[----:B0-----:R-:W-:Y:S05]  /*9c20*/  @P5 BRA `(.L_x_283) ;  /* 0xfffffff800785947 */ /* 0x001fea000383ffff */
.L_x_279:
[----:B------:R-:W-:Y:S05]  /*9c30*/  BSYNC B0 ;  /* 0x0000000000007941 */ /* 0x000fea0003800000 */
.L_x_278:
[----:B------:R-:W-:Y:S01]  /*9c40*/  ISETP.GE.U32.AND P0, PT, R3, 0x7, PT ;  /* 0x000000070300780c */ /* 0x000fe20003f06070 */
[----:B------:R-:W-:-:S12]  /*9c50*/  IMAD.MOV.U32 R0, RZ, RZ, 0x1 ;  /* 0x00000001ff007424 */ /* 0x000fd800078e00ff */
[----:B------:R-:W-:Y:S05]  /*9c60*/  @!P0 BRA `(.L_x_284) ;  /* 0x00000000001c8947 */ /* 0x000fea0003800000 */
[----:B------:R-:W-:-:S04]  /*9c70*/  IMAD.WIDE.U32 R4, R3, 0x24924925, RZ ;  /* 0x2492492503047825 */ /* 0x000fc800078e00ff */
[----:B------:R-:W-:-:S05]  /*9c80*/  IMAD.IADD R4, R3, 0x1, -R5 ;  /* 0x0000000103047824 */ /* 0x000fca00078e0a05 */
[----:B------:R-:W-:-:S04]  /*9c90*/  LEA.HI R4, R4, R5, RZ, 0x1f ;  /* 0x0000000504047211 */ /* 0x000fc800078ff8ff */
[----:B------:R-:W-:-:S04]  /*9ca0*/  SHF.R.U32.HI R4, RZ, 0x2, R4 ;  /* 0x00000002ff047819 */ /* 0x000fc80000011604 */
[----:B------:R-:W-:-:S04]  /*9cb0*/  LOP3.LUT R4, R4, 0x1, RZ, 0xc0, !PT ;  /* 0x0000000104047812 */ /* 0x000fc800078ec0ff */
[----:B------:R-:W-:-:S04]  /*9cc0*/  ISETP.NE.U32.AND P0, PT, R4, 0x1, PT ;  /* 0x000000010400780c */ /* 0x000fc80003f05070 */
[----:B------:R-:W-:-:S09]  /*9cd0*/  SEL R0, RZ, 0x1, !P0 ;  /* 0x00000001ff007807 */ /* 0x000fd20004000000 */
.L_x_284:
[----:B------:R-:W-:Y:S05]  /*9ce0*/  WARPSYNC.ALL ;  /* 0x0000000000007948 */ /* 0x000fea0003800000 */
[----:B------:R-:W-:-:S13]  /*9cf0*/  ELECT P0, URZ, PT ;  /* 0x00000000003f782f */ /* 0x000fda0003800000 */
[----:B------:R-:W-:Y:S05]  /*9d00*/  @!P0 EXIT ;  /* 0x000000000000894d */ /* 0x000fea0003800000 */
[----:B------:R-:W-:-:S04]  /*9d10*/  LOP3.LUT R2, R2, 0x2, RZ, 0xfc, !PT ;  /* 0x0000000202027812 */ /* 0x000fc800078efcff */
[----:B------:R-:W-:-:S13]  /*9d20*/  ISETP.NE.AND P0, PT, R2, 0x3, PT ;  /* 0x000000030200780c */ /* 0x000fda0003f05270 */
[----:B------:R-:W-:Y:S05]  /*9d30*/  @!P0 BRA `(.L_x_285) ;  /* 0x0000000000048947 */ /* 0x000fea0003800000 */
[----:B------:R-:W-:Y:S01]  /*9d40*/  BPT.TRAP 0x1 ;  /* 0x000000040000795c */ /* 0x000fe20000300000 */
.L_x_285:
[----:B------:R-:W0:Y:S01]  /*9d50*/  S2R R7, SR_CgaCtaId ;  /* 0x0000000000077919 */ /* 0x000e220000008800 */
[----:B------:R-:W-:Y:S01]  /*9d60*/  IMAD.WIDE.U32 R4, R3, 0x24924925, RZ ;  /* 0x2492492503047825 */ /* 0x000fe200078e00ff */
[----:B------:R-:W-:-:S03]  /*9d70*/  MOV R2, 0x400 ;  /* 0x0000040000027802 */ /* 0x000fc60000000f00 */
[----:B------:R-:W-:-:S05]  /*9d80*/  IMAD.IADD R4, R3, 0x1, -R5 ;  /* 0x0000000103047824 */ /* 0x000fca00078e0a05 */
[----:B------:R-:W-:Y:S02]  /*9d90*/  LEA.HI R4, R4, R5, RZ, 0x1f ;  /* 0x0000000504047211 */ /* 0x000fe400078ff8ff */
[----:B------:R-:W-:Y:S02]  /*9da0*/  SHF.L.U32 R5, R0, 0x1f, RZ ;  /* 0x0000001f00057819 */ /* 0x000fe400000006ff */
[----:B------:R-:W-:-:S05]  /*9db0*/  SHF.R.U32.HI R4, RZ, 0x2, R4 ;  /* 0x00000002ff047819 */ /* 0x000fca0000011604 */
[----:B------:R-:W-:Y:S01]  /*9dc0*/  IMAD R3, R4, -0x7, R3 ;  /* 0xfffffff904037824 */ /* 0x000fe200078e0203 */
[----:B0-----:R-:W-:-:S05]  /*9dd0*/  LEA R2, R7, R2, 0x18 ;  /* 0x0000000207027211 */ /* 0x001fca00078ec0ff */
[----:B------:R-:W-:-:S04]  /*9de0*/  VIADD R2, R2, 0x38038 ;  /* 0x0003803802027836 */ /* 0x000fc80000000000 */
[----:B------:R-:W-:-:S07]  /*9df0*/  IMAD R4, R3, 0x8, R2 ;  /* 0x0000000803047824 */ /* 0x000fce00078e0202 */
.L_x_286:
[----:B0-----:R0:W1:Y:S02]  /*9e00*/  SYNCS.PHASECHK.TRANS64.TRYWAIT P0, [R4+URZ], R5 ;  /* 0x00000005040075a7 */ /* 0x001064000800017f */
[----:B-1----:R-:W-:Y:S05]  /*9e10*/  @!P0 NANOSLEEP.SYNCS 0x989680 ;  /* 0x009896800000895d */ /* 0x002fea0003900000 */
[----:B------:R-:W1:Y:S02]  /*9e20*/  @!P0 SYNCS.PHASECHK.TRANS64 P0, [R4+URZ], R5 ;  /* 0x00000005040085a7 */ /* 0x000e64000800007f */
[----:B-1----:R-:W-:Y:S05]  /*9e30*/  @!P0 BRA `(.L_x_286) ;  /* 0xfffffffc00f08947 */ /* 0x002fea000383ffff */
[----:B------:R-:W-:-:S05]  /*9e40*/  VIADD R3, R3, 0x1 ;  /* 0x0000000103037836 */ /* 0x000fca0000000000 */
[----:B------:R-:W-:-:S04]  /*9e50*/  ISETP.NE.AND P0, PT, R3, 0x7, PT ;  /* 0x000000070300780c */ /* 0x000fc80003f05270 */
[----:B0-----:R-:W-:Y:S02]  /*9e60*/  SEL R5, RZ, 0x1, P0 ;  /* 0x00000001ff057807 */ /* 0x001fe40000000000 */
[----:B------:R-:W-:Y:S02]  /*9e70*/  SEL R3, R3, RZ, P0 ;  /* 0x000000ff03037207 */ /* 0x000fe40000000000 */
[----:B------:R-:W-:-:S03]  /*9e80*/  LOP3.LUT R7, R0, R5, RZ, 0x3c, !PT ;  /* 0x0000000500077212 */ /* 0x000fc600078e3cff */
[----:B------:R-:W-:Y:S01]  /*9e90*/  IMAD R0, R3, 0x8, R2 ;  /* 0x0000000803007824 */ /* 0x000fe200078e0202 */
[----:B------:R-:W-:-:S07]  /*9ea0*/  SHF.L.U32 R5, R7, 0x1f, RZ ;  /* 0x0000001f07057819 */ /* 0x000fce00000006ff */
.L_x_287:
        /* <DEDUP_REMOVED lines=11> */
.L_x_288:
        /* <DEDUP_REMOVED lines=11> */
.L_x_289:
        /* <DEDUP_REMOVED lines=11> */
.L_x_290:
        /* <DEDUP_REMOVED lines=11> */
.L_x_291:
        /* <DEDUP_REMOVED lines=11> */
.L_x_292:
[----:B0-----:R0:W1:Y:S02]  /*a220*/  SYNCS.PHASECHK.TRANS64.TRYWAIT P0, [R3+URZ], R0 ;  /* 0x00000000030075a7 */ /* 0x001064000800017f */
[----:B-1----:R-:W-:Y:S05]  /*a230*/  @!P0 NANOSLEEP.SYNCS 0x989680 ;  /* 0x009896800000895d */ /* 0x002fea0003900000 */
[----:B------:R-:W1:Y:S02]  /*a240*/  @!P0 SYNCS.PHASECHK.TRANS64 P0, [R3+URZ], R0 ;  /* 0x00000000030085a7 */ /* 0x000e64000800007f */
[----:B-1----:R-:W-:Y:S05]  /*a250*/  @P0 EXIT ;  /* 0x000000000000094d */ /* 0x002fea0003800000 */
[----:B------:R-:W-:Y:S05]  /*a260*/  BRA `(.L_x_292) ;  /* 0xfffffffc00ec7947 */ /* 0x000fea000383ffff */
.L_x_293:
[----:B------:R-:W-:-:S00]  /*a270*/  BRA `(.L_x_293) ;  /* 0xfffffffc00fc7947 */ /* 0x000fc0000383ffff */
[----:B------:R-:W-:-:S00]  /*a280*/  NOP ;  /* 0x0000000000007918 */ /* 0x000fc00000000000 */
[----:B------:R-:W-:-:S00]  /*a290*/  NOP ;  /* 0x0000000000007918 */ /* 0x000fc00000000000 */
[----:B------:R-:W-:-:S00]  /*a2a0*/  NOP ;  /* 0x0000000000007918 */ /* 0x000fc00000000000 */
[----:B------:R-:W-:-:S00]  /*a2b0*/  NOP ;  /* 0x0000000000007918 */ /* 0x000fc00000000000 */
[----:B------:R-:W-:-:S00]  /*a2c0*/  NOP ;  /* 0x0000000000007918 */ /* 0x000fc00000000000 */
[----:B------:R-:W-:-:S00]  /*a2d0*/  NOP ;  /* 0x0000000000007918 */ /* 0x000fc00000000000 */
[----:B------:R-:W-:-:S00]  /*a2e0*/  NOP ;  /* 0x0000000000007918 */ /* 0x000fc00000000000 */
[----:B------:R-:W-:-:S00]  /*a2f0*/  NOP ;  /* 0x0000000000007918 */ /* 0x000fc00000000000 */
.L_x_294:


//--------------------- .nv.shared._ZN7cutlass13device_kernelINS_4conv6kernel13ConvUniversalINS1_16ConvProblemShapeILNS1_8OperatorE1ELi2EEENS1_10collective14CollectiveConvINS1_46MainloopSm90TmaGmmaWarpSpecializedImplicitGemmILS5_1ELi7ELi2EN4cute5tupleIJNSA_1CILi2EEENSC_ILi1EEESE_EEENS1_36KernelImplicitTmaWarpSpecializedSm90ELi1EEENSB_IJNSC_ILi128EEESI_NSB_IJNSC_ILi64EEEEEEEEENS_6half_tESM_NSA_8TiledMMAINSA_8MMA_AtomIJNSA_4SM904GMMA26MMA_64x128x16_F32F16F16_SSILNSQ_5MajorE0ELSS_1ELNSQ_7ScaleInE1ELST_1EEEEEENSA_6LayoutINSB_IJSE_SE_SE_EEENSB_IJNSC_ILi0EEESY_SY_EEEEENSB_IJNSA_10UnderscoreES11_S11_EEEEENS7_6detail26Sm90ImplicitGemmTileTraitsINSA_20SM90_TMA_LOAD_IM2COLENSA_14ComposedLayoutINSA_7SwizzleILi3ELi4ELi3EEENSA_18smem_ptr_flag_bitsILi16EEENSW_INSB_IJNSB_IJNSC_ILi8EEENSC_ILi16EEEEEENSB_IJSJ_SE_EEENSB_IJSE_NSC_ILi7EEEEEEEEENSB_IJNSB_IJSJ_NSC_ILi512EEEEEENSB_IJSE_SY_EEENSB_IJSY_NSC_ILi8192EEEEEEEEEEEEEvEENS15_INSA_23SM90_TMA_LOAD_MULTICASTENS17_IS19_S1B_NSW_INSB_IJNSB_IJSJ_SD_EEENSB_IJS1C_S1C_EEES1H_EEENSB_IJNSB_IJSE_NSC_ILi4096EEEEEES1K_S1N_EEEEEEEvEEEENS_8epilogue10collective6detail29Sm90TmaWarpSpecializedAdapterINS24_15DefaultEpilogueISM_NSB_IJNSB_IJlllEEESE_SY_EEES29_NS23_6thread17LinearCombinationISM_Li1EffLNS2A_9ScaleType4KindE0ELNS_15FloatRoundStyleE2ESM_EENS_4gemm15EpilogueDefaultEEEEEvvEEEEvNT_6ParamsE --------------------------
	.section	.nv.shared._ZN7cutlass13device_kernelINS_4conv6kernel13ConvUniversalINS1_16ConvProblemShapeILNS1_8OperatorE1ELi2EEENS1_10collective14CollectiveConvINS1_46MainloopSm90TmaGmmaWarpSpecializedImplicitGemmILS5_1ELi7ELi2EN4cute5tupleIJNSA_1CILi2EEENSC_ILi1EEESE_EEENS1_36KernelImplicitTmaWarpSpecializedSm90ELi1EEENSB_IJNSC_ILi128EEESI_NSB_IJNSC_ILi64EEEEEEEEENS_6half_tESM_NSA_8TiledMMAINSA_8MMA_AtomIJNSA_4SM904GMMA26MMA_64x128x16_F32F16F16_SSILNSQ_5MajorE0ELSS_1ELNSQ_7ScaleInE1ELST_1EEEEEENSA_6LayoutINSB_IJSE_SE_SE_EEENSB_IJNSC_ILi0EEESY_SY_EEEEENSB_IJNSA_10UnderscoreES11_S11_EEEEENS7_6detail26Sm90ImplicitGemmTileTraitsINSA_20SM90_TMA_LOAD_IM2COLENSA_14ComposedLayoutINSA_7SwizzleILi3ELi4ELi3EEENSA_18smem_ptr_flag_bitsILi16EEENSW_INSB_IJNSB_IJNSC_ILi8EEENSC_ILi16EEEEEENSB_IJSJ_SE_EEENSB_IJSE_NSC_ILi7EEEEEEEEENSB_IJNSB_IJSJ_NSC_ILi512EEEEEENSB_IJSE_SY_EEENSB_IJSY_NSC_ILi8192EEEEEEEEEEEEEvEENS15_INSA_23SM90_TMA_LOAD_MULTICASTENS17_IS19_S1B_NSW_INSB_IJNSB_IJSJ_SD_EEENSB_IJS1C_S1C_EEES1H_EEENSB_IJNSB_IJSE_NSC_ILi4096EEEEEES1K_S1N_EEEEEEEvEEEENS_8epilogue10collective6detail29Sm90TmaWarpSpecializedAdapterINS24_15DefaultEpilogueISM_NSB_IJNSB_IJlllEEESE_SY_EEES29_NS23_6thread17LinearCombinationISM_Li1EffLNS2A_9ScaleType4KindE0ELNS_15FloatRoundStyleE2ESM_EENS_4gemm15EpilogueDefaultEEEEEvvEEEEvNT_6ParamsE,"aw",@nobits
	.sectionflags	@""
	.align	16
	.zero		1024


//--------------------- .nv.shared.reserved.0     --------------------------
	.section	.nv.shared.reserved.0,"aw",@nobits
	.weak		__nv_reservedSMEM_offset_0_alias
	.size		__nv_reservedSMEM_offset_0_alias, 0, 0
	.other		__nv_reservedSMEM_offset_0_alias,@"STO_CUDA_RESERVED_SHARED STV_DEFAULT"
__nv_reservedSMEM_offset_0_alias:
	.zero		0


//--------------------- .nv.global                --------------------------
	.section	.nv.global,"aw",@nobits
.nv.global:
	.type		_ZN39_INTERNAL_f4a1a2fc_4_k_cu_85f4409d_28844cute1_E,@object
	.size		_ZN39_INTERNAL_f4a1a2fc_4_k_cu_85f4409d_28844cute1_E,(_ZN39_INTERNAL_f4a1a2fc_4_k_cu_85f4409d_28844cuda3std3__45__cpo6cbeginE - _ZN39_INTERNAL_f4a1a2fc_4_k_cu_85f4409d_28844cute1_E)
_ZN39_INTERNAL_f4a1a2fc_4_k_cu_85f4409d_28844cute1_E:
	.zero		1
	.type		_ZN39_INTERNAL_f4a1a2fc_4_k_cu_85f4409d_28844cuda3std3__45__cpo6cbeginE,@object
	.size		_ZN39_INTERNAL_f4a1a2fc_4_k_cu_85f4409d_28844cuda3std3__45__cpo6cbeginE,(_ZN39_INTERNAL_f4a1a2fc_4_k_cu_85f4409d_28844cuda3std3__48in_placeE - _ZN39_INTERNAL_f4a1a2fc_4_k_cu_85f4409d_28844cuda3std3__45__cpo6cbeginE)
_ZN39_INTERNAL_f4a1a2fc_4_k_cu_85f4409d_28844cuda3std3__45__cpo6cbeginE:
	.zero		1
	.type		_ZN39_INTERNAL_f4a1a2fc_4_k_cu_85f4409d_28844cuda3std3__48in_placeE,@object
	.size		_ZN39_INTERNAL_f4a1a2fc_4_k_cu_85f4409d_28844cuda3std3__48in_placeE,(_ZN39_INTERNAL_f4a1a2fc_4_k_cu_85f4409d_28844cuda3std6ranges3__45__cpo9iter_moveE - _ZN39_INTERNAL_f4a1a2fc_4_k_cu_85f4409d_28844cuda3std3__48in_placeE)
_ZN39_INTERNAL_f4a1a2fc_4_k_cu_85f4409d_28844cuda3std3__48in_placeE:
	.zero		1
	.type		_ZN39_INTERNAL_f4a1a2fc_4_k_cu_85f4409d_28844cuda3std6ranges3__45__cpo9iter_moveE,@object
	.size		_ZN39_INTERNAL_f4a1a2fc_4_k_cu_85f4409d_28844cuda3std6ranges3__45__cpo9iter_moveE,(_ZN39_INTERNAL_f4a1a2fc_4_k_cu_85f4409d_28844cuda3std3__45__cpo5beginE - _ZN39_INTERNAL_f4a1a2fc_4_k_cu_85f4409d_28844cuda3std6ranges3__45__cpo9iter_moveE)
_ZN39_INTERNAL_f4a1a2fc_4_k_cu_85f4409d_28844cuda3std6ranges3__45__cpo9iter_moveE:
	.zero		1
	.type		_ZN39_INTERNAL_f4a1a2fc_4_k_cu_85f4409d_28844cuda3std3__45__cpo5beginE,@object
	.size		_ZN39_INTERNAL_f4a1a2fc_4_k_cu_85f4409d_28844cuda3std3__45__cpo5beginE,(_ZN39_INTERNAL_f4a1a2fc_4_k_cu_85f4409d_28844cuda3std3__441_GLOBAL__N__f4a1a2fc_4_k_cu_85f4409d_28846ignoreE - _ZN39_INTERNAL_f4a1a2fc_4_k_cu_85f4409d_28844cuda3std3__45__cpo5beginE)
_ZN39_INTERNAL_f4a1a2fc_4_k_cu_85f4409d_28844cuda3std3__45__cpo5beginE:
	.zero		1
	.type		_ZN39_INTERNAL_f4a1a2fc_4_k_cu_85f4409d_28844cuda3std3__441_GLOBAL__N__f4a1a2fc_4_k_cu_85f4409d_28846ignoreE,@object
	.size		_ZN39_INTERNAL_f4a1a2fc_4_k_cu_85f4409d_28844cuda3std3__441_GLOBAL__N__f4a1a2fc_4_k_cu_85f4409d_28846ignoreE,(_ZN39_INTERNAL_f4a1a2fc_4_k_cu_85f4409d_28844cute7productE - _ZN39_INTERNAL_f4a1a2fc_4_k_cu_85f4409d_28844cuda3std3__441_GLOBAL__N__f4a1a2fc_4_k_cu_85f4409d_28846ignoreE)
_ZN39_INTERNAL_f4a1a2fc_4_k_cu_85f4409d_28844cuda3std3__441_GLOBAL__N__f4a1a2fc_4_k_cu_85f4409d_28846ignoreE:
	.zero		1
	.type		_ZN39_INTERNAL_f4a1a2fc_4_k_cu_85f4409d_28844cute7productE,@object
	.size		_ZN39_INTERNAL_f4a1a2fc_4_k_cu_85f4409d_28844cute7productE,(_ZN39_INTERNAL_f4a1a2fc_4_k_cu_85f4409d_28844cuda3std3__45__cpo3endE - _ZN39_INTERNAL_f4a1a2fc_4_k_cu_85f4409d_28844cute7productE)
_ZN39_INTERNAL_f4a1a2fc_4_k_cu_85f4409d_28844cute7productE:
	.zero		1
	.type		_ZN39_INTERNAL_f4a1a2fc_4_k_cu_85f4409d_28844cuda3std3__45__cpo3endE,@object
	.size		_ZN39_INTERNAL_f4a1a2fc_4_k_cu_85f4409d_28844cuda3std3__45__cpo3endE,(_ZN39_INTERNAL_f4a1a2fc_4_k_cu_85f4409d_28844cuda3std3__419piecewise_constructE - _ZN39_INTERNAL_f4a1a2fc_4_k_cu_85f4409d_28844cuda3std3__45__cpo3endE)
_ZN39_INTERNAL_f4a1a2fc_4_k_cu_85f4409d_28844cuda3std3__45__cpo3endE:
	.zero		1
	.type		_ZN39_INTERNAL_f4a1a2fc_4_k_cu_85f4409d_28844cuda3std3__419piecewise_constructE,@object
	.size		_ZN39_INTERNAL_f4a1a2fc_4_k_cu_85f4409d_28844cuda3std3__419piecewise_constructE,(_ZN39_INTERNAL_f4a1a2fc_4_k_cu_85f4409d_28844cuda3std3__45__cpo4cendE - _ZN39_INTERNAL_f4a1a2fc_4_k_cu_85f4409d_28844cuda3std3__419piecewise_constructE)
_ZN39_INTERNAL_f4a1a2fc_4_k_cu_85f4409d_28844cuda3std3__419piecewise_constructE:
	.zero		1
	.type		_ZN39_INTERNAL_f4a1a2fc_4_k_cu_85f4409d_28844cuda3std3__45__cpo4cendE,@object
	.size		_ZN39_INTERNAL_f4a1a2fc_4_k_cu_85f4409d_28844cuda3std3__45__cpo4cendE,(_ZN39_INTERNAL_f4a1a2fc_4_k_cu_85f4409d_28844cuda3std6ranges3__45__cpo4swapE - _ZN39_INTERNAL_f4a1a2fc_4_k_cu_85f4409d_28844cuda3std3__45__cpo4cendE)
_ZN39_INTERNAL_f4a1a2fc_4_k_cu_85f4409d_28844cuda3std3__45__cpo4cendE:
	.zero		1
	.type		_ZN39_INTERNAL_f4a1a2fc_4_k_cu_85f4409d_28844cuda3std6ranges3__45__cpo4swapE,@object
	.size		_ZN39_INTERNAL_f4a1a2fc_4_k_cu_85f4409d_28844cuda3std6ranges3__45__cpo4swapE,(.L_7 - _ZN39_INTERNAL_f4a1a2fc_4_k_cu_85f4409d_28844cuda3std6ranges3__45__cpo4swapE)
_ZN39_INTERNAL_f4a1a2fc_4_k_cu_85f4409d_28844cuda3std6ranges3__45__cpo4swapE:
	.zero		1
.L_7:


//--------------------- .nv.constant0._ZN7cutlass13device_kernelINS_4conv6kernel13ConvUniversalINS1_16ConvProblemShapeILNS1_8OperatorE1ELi2EEENS1_10collective14CollectiveConvINS1_46MainloopSm90TmaGmmaWarpSpecializedImplicitGemmILS5_1ELi7ELi2EN4cute5tupleIJNSA_1CILi2EEENSC_ILi1EEESE_EEENS1_36KernelImplicitTmaWarpSpecializedSm90ELi1EEENSB_IJNSC_ILi128EEESI_NSB_IJNSC_ILi64EEEEEEEEENS_6half_tESM_NSA_8TiledMMAINSA_8MMA_AtomIJNSA_4SM904GMMA26MMA_64x128x16_F32F16F16_SSILNSQ_5MajorE0ELSS_1ELNSQ_7ScaleInE1ELST_1EEEEEENSA_6LayoutINSB_IJSE_SE_SE_EEENSB_IJNSC_ILi0EEESY_SY_EEEEENSB_IJNSA_10UnderscoreES11_S11_EEEEENS7_6detail26Sm90ImplicitGemmTileTraitsINSA_20SM90_TMA_LOAD_IM2COLENSA_14ComposedLayoutINSA_7SwizzleILi3ELi4ELi3EEENSA_18smem_ptr_flag_bitsILi16EEENSW_INSB_IJNSB_IJNSC_ILi8EEENSC_ILi16EEEEEENSB_IJSJ_SE_EEENSB_IJSE_NSC_ILi7EEEEEEEEENSB_IJNSB_IJSJ_NSC_ILi512EEEEEENSB_IJSE_SY_EEENSB_IJSY_NSC_ILi8192EEEEEEEEEEEEEvEENS15_INSA_23SM90_TMA_LOAD_MULTICASTENS17_IS19_S1B_NSW_INSB_IJNSB_IJSJ_SD_EEENSB_IJS1C_S1C_EEES1H_EEENSB_IJNSB_IJSE_NSC_ILi4096EEEEEES1K_S1N_EEEEEEEvEEEENS_8epilogue10collective6detail29Sm90TmaWarpSpecializedAdapterINS24_15DefaultEpilogueISM_NSB_IJNSB_IJlllEEESE_SY_EEES29_NS23_6thread17LinearCombinationISM_Li1EffLNS2A_9ScaleType4KindE0ELNS_15FloatRoundStyleE2ESM_EENS_4gemm15EpilogueDefaultEEEEEvvEEEEvNT_6ParamsE --------------------------
	.section	.nv.constant0._ZN7cutlass13device_kernelINS_4conv6kernel13ConvUniversalINS1_16ConvProblemShapeILNS1_8OperatorE1ELi2EEENS1_10collective14CollectiveConvINS1_46MainloopSm90TmaGmmaWarpSpecializedImplicitGemmILS5_1ELi7ELi2EN4cute5tupleIJNSA_1CILi2EEENSC_ILi1EEESE_EEENS1_36KernelImplicitTmaWarpSpecializedSm90ELi1EEENSB_IJNSC_ILi128EEESI_NSB_IJNSC_ILi64EEEEEEEEENS_6half_tESM_NSA_8TiledMMAINSA_8MMA_AtomIJNSA_4SM904GMMA26MMA_64x128x16_F32F16F16_SSILNSQ_5MajorE0ELSS_1ELNSQ_7ScaleInE1ELST_1EEEEEENSA_6LayoutINSB_IJSE_SE_SE_EEENSB_IJNSC_ILi0EEESY_SY_EEEEENSB_IJNSA_10UnderscoreES11_S11_EEEEENS7_6detail26Sm90ImplicitGemmTileTraitsINSA_20SM90_TMA_LOAD_IM2COLENSA_14ComposedLayoutINSA_7SwizzleILi3ELi4ELi3EEENSA_18smem_ptr_flag_bitsILi16EEENSW_INSB_IJNSB_IJNSC_ILi8EEENSC_ILi16EEEEEENSB_IJSJ_SE_EEENSB_IJSE_NSC_ILi7EEEEEEEEENSB_IJNSB_IJSJ_NSC_ILi512EEEEEENSB_IJSE_SY_EEENSB_IJSY_NSC_ILi8192EEEEEEEEEEEEEvEENS15_INSA_23SM90_TMA_LOAD_MULTICASTENS17_IS19_S1B_NSW_INSB_IJNSB_IJSJ_SD_EEENSB_IJS1C_S1C_EEES1H_EEENSB_IJNSB_IJSE_NSC_ILi4096EEEEEES1K_S1N_EEEEEEEvEEEENS_8epilogue10collective6detail29Sm90TmaWarpSpecializedAdapterINS24_15DefaultEpilogueISM_NSB_IJNSB_IJlllEEESE_SY_EEES29_NS23_6thread17LinearCombinationISM_Li1EffLNS2A_9ScaleType4KindE0ELNS_15FloatRoundStyleE2ESM_EENS_4gemm15EpilogueDefaultEEEEEvvEEEEvNT_6ParamsE,"a",@progbits
	.sectionflags	@""
	.align	4
.nv.constant0._ZN7cutlass13device_kernelINS_4conv6kernel13ConvUniversalINS1_16ConvProblemShapeILNS1_8OperatorE1ELi2EEENS1_10collective14CollectiveConvINS1_46MainloopSm90TmaGmmaWarpSpecializedImplicitGemmILS5_1ELi7ELi2EN4cute5tupleIJNSA_1CILi2EEENSC_ILi1EEESE_EEENS1_36KernelImplicitTmaWarpSpecializedSm90ELi1EEENSB_IJNSC_ILi128EEESI_NSB_IJNSC_ILi64EEEEEEEEENS_6half_tESM_NSA_8TiledMMAINSA_8MMA_AtomIJNSA_4SM904GMMA26MMA_64x128x16_F32F16F16_SSILNSQ_5MajorE0ELSS_1ELNSQ_7ScaleInE1ELST_1EEEEEENSA_6LayoutINSB_IJSE_SE_SE_EEENSB_IJNSC_ILi0EEESY_SY_EEEEENSB_IJNSA_10UnderscoreES11_S11_EEEEENS7_6detail26Sm90ImplicitGemmTileTraitsINSA_20SM90_TMA_LOAD_IM2COLENSA_14ComposedLayoutINSA_7SwizzleILi3ELi4ELi3EEENSA_18smem_ptr_flag_bitsILi16EEENSW_INSB_IJNSB_IJNSC_ILi8EEENSC_ILi16EEEEEENSB_IJSJ_SE_EEENSB_IJSE_NSC_ILi7EEEEEEEEENSB_IJNSB_IJSJ_NSC_ILi512EEEEEENSB_IJSE_SY_EEENSB_IJSY_NSC_ILi8192EEEEEEEEEEEEEvEENS15_INSA_23SM90_TMA_LOAD_MULTICASTENS17_IS19_S1B_NSW_INSB_IJNSB_IJSJ_SD_EEENSB_IJS1C_S1C_EEES1H_EEENSB_IJNSB_IJSE_NSC_ILi4096EEEEEES1K_S1N_EEEEEEEvEEEENS_8epilogue10collective6detail29Sm90TmaWarpSpecializedAdapterINS24_15DefaultEpilogueISM_NSB_IJNSB_IJlllEEESE_SY_EEES29_NS23_6thread17LinearCombinationISM_Li1EffLNS2A_9ScaleType4KindE0ELNS_15FloatRoundStyleE2ESM_EENS_4gemm15EpilogueDefaultEEEEEvvEEEEvNT_6ParamsE:
	.zero		1536


//--------------------- SYMBOLS --------------------------

	.type		.nv.reservedSmem.offset0,@object
	.size		.nv.reservedSmem.offset0,0x4
